//
// Generated by NVIDIA NVVM Compiler
//
// Compiler Build ID: CL-36424714
// Cuda compilation tools, release 13.0, V13.0.88
// Based on NVVM 20.0.0
//

.version 9.0
.target sm_100
.address_size 64

	// .globl	_Z14multiplicationP9SLargeNumS0_S0_
// _ZZ14multiplicationP9SLargeNumS0_S0_E8sh_first has been demoted
// _ZZ14multiplicationP9SLargeNumS0_S0_E9sh_second has been demoted

.visible .entry _Z14multiplicationP9SLargeNumS0_S0_(
	.param .u64 .ptr .align 1 _Z14multiplicationP9SLargeNumS0_S0__param_0,
	.param .u64 .ptr .align 1 _Z14multiplicationP9SLargeNumS0_S0__param_1,
	.param .u64 .ptr .align 1 _Z14multiplicationP9SLargeNumS0_S0__param_2
)
{
	.reg .pred 	%p<22>;
	.reg .b16 	%rs<5>;
	.reg .b32 	%r<175>;
	.reg .b64 	%rd<15>;
	// demoted variable
	.shared .align 1 .b8 _ZZ14multiplicationP9SLargeNumS0_S0_E8sh_first[155];
	// demoted variable
	.shared .align 1 .b8 _ZZ14multiplicationP9SLargeNumS0_S0_E9sh_second[155];
	ld.param.u64 	%rd4, [_Z14multiplicationP9SLargeNumS0_S0__param_0];
	ld.param.u64 	%rd5, [_Z14multiplicationP9SLargeNumS0_S0__param_1];
	ld.param.u64 	%rd6, [_Z14multiplicationP9SLargeNumS0_S0__param_2];
	cvta.to.global.u64 	%rd1, %rd6;
	cvta.to.global.u64 	%rd2, %rd5;
	cvta.to.global.u64 	%rd3, %rd4;
	mov.u32 	%r73, %ctaid.x;
	mov.u32 	%r1, %ntid.x;
	mov.u32 	%r148, %tid.x;
	mad.lo.s32 	%r3, %r73, %r1, %r148;
	ld.global.u32 	%r4, [%rd3+1248];
	ld.global.u32 	%r74, [%rd2+1248];
	setp.ge.s32 	%p1, %r148, %r4;
	mov.u32 	%r147, %r148;
	@%p1 bra 	$L__BB0_1;
	bra.uni 	$L__BB0_26;
$L__BB0_1:
	setp.ge.s32 	%p3, %r148, %r74;
	@%p3 bra 	$L__BB0_3;
$L__BB0_2:
	mul.wide.s32 	%rd9, %r148, 4;
	add.s64 	%rd10, %rd2, %rd9;
	ld.global.u32 	%r78, [%rd10];
	mov.u32 	%r79, _ZZ14multiplicationP9SLargeNumS0_S0_E9sh_second;
	add.s32 	%r80, %r79, %r148;
	st.shared.u8 	[%r80], %r78;
	add.s32 	%r148, %r148, %r1;
	setp.lt.s32 	%p4, %r148, %r74;
	@%p4 bra 	$L__BB0_2;
$L__BB0_3:
	bar.sync 	0;
	setp.ge.s32 	%p5, %r3, %r4;
	@%p5 bra 	$L__BB0_13;
	setp.lt.s32 	%p14, %r3, 0;
	setp.lt.s32 	%p15, %r74, 1;
	mov.b32 	%r161, 0;
	or.pred  	%p16, %p14, %p15;
	@%p16 bra 	$L__BB0_12;
	add.s32 	%r118, %r74, -1;
	min.u32 	%r119, %r118, %r3;
	add.s32 	%r10, %r119, 1;
	and.b32  	%r11, %r10, 3;
	setp.lt.u32 	%p17, %r119, 3;
	mov.b32 	%r161, 0;
	mov.u32 	%r155, %r3;
	mov.u32 	%r156, %r161;
	@%p17 bra 	$L__BB0_9;
	add.s32 	%r151, %r3, -1;
	mov.u32 	%r122, _ZZ14multiplicationP9SLargeNumS0_S0_E9sh_second;
	add.s32 	%r150, %r122, 1;
	and.b32  	%r156, %r10, 2147483644;
	neg.s32 	%r149, %r156;
	mov.b32 	%r161, 0;
$L__BB0_7:
	mov.u32 	%r124, _ZZ14multiplicationP9SLargeNumS0_S0_E8sh_first;
	add.s32 	%r125, %r124, %r151;
	ld.shared.u8 	%r126, [%r125+-2];
	ld.shared.u8 	%r127, [%r125+-1];
	prmt.b32 	%r128, %r127, %r126, 0x3340U;
	ld.shared.u8 	%r129, [%r125];
	ld.shared.u8 	%r130, [%r125+1];
	prmt.b32 	%r131, %r130, %r129, 0x3340U;
	prmt.b32 	%r132, %r131, %r128, 0x5410U;
	ld.shared.u8 	%r133, [%r150+2];
	ld.shared.u8 	%r134, [%r150+1];
	prmt.b32 	%r135, %r134, %r133, 0x3340U;
	ld.shared.u8 	%r136, [%r150];
	ld.shared.u8 	%r137, [%r150+-1];
	prmt.b32 	%r138, %r137, %r136, 0x3340U;
	prmt.b32 	%r139, %r138, %r135, 0x5410U;
	mov.b32 	%r140, 0;
	dp4a.u32.u32 	%r141, %r132, %r139, %r140;
	add.s32 	%r161, %r141, %r161;
	add.s32 	%r151, %r151, -4;
	add.s32 	%r150, %r150, 4;
	add.s32 	%r149, %r149, 4;
	setp.ne.s32 	%p18, %r149, 0;
	@%p18 bra 	$L__BB0_7;
	add.s32 	%r155, %r151, 1;
$L__BB0_9:
	setp.eq.s32 	%p19, %r11, 0;
	@%p19 bra 	$L__BB0_12;
	mov.u32 	%r142, _ZZ14multiplicationP9SLargeNumS0_S0_E8sh_first;
	add.s32 	%r159, %r142, %r155;
	mov.u32 	%r143, _ZZ14multiplicationP9SLargeNumS0_S0_E9sh_second;
	add.s32 	%r158, %r143, %r156;
	neg.s32 	%r157, %r11;
$L__BB0_11:
	.pragma "nounroll";
	ld.shared.u8 	%rs3, [%r158];
	ld.shared.u8 	%rs4, [%r159];
	mul.wide.u16 	%r144, %rs4, %rs3;
	add.s32 	%r161, %r144, %r161;
	add.s32 	%r159, %r159, -1;
	add.s32 	%r158, %r158, 1;
	add.s32 	%r157, %r157, 1;
	setp.ne.s32 	%p20, %r157, 0;
	@%p20 bra 	$L__BB0_11;
$L__BB0_12:
	mul.wide.s32 	%rd13, %r3, 4;
	add.s64 	%rd14, %rd1, %rd13;
	st.global.u32 	[%rd14], %r161;
	bra.uni 	$L__BB0_23;
$L__BB0_13:
	add.s32 	%r169, %r4, -1;
	add.s32 	%r81, %r169, %r74;
	setp.ge.s32 	%p6, %r3, %r81;
	@%p6 bra 	$L__BB0_23;
	sub.s32 	%r168, %r3, %r169;
	setp.ge.s32 	%p7, %r168, %r74;
	setp.lt.s32 	%p8, %r4, 1;
	mov.b32 	%r174, 0;
	or.pred  	%p9, %p7, %p8;
	@%p9 bra 	$L__BB0_22;
	add.s32 	%r85, %r4, %r74;
	sub.s32 	%r86, %r85, %r3;
	add.s32 	%r87, %r86, -2;
	min.u32 	%r88, %r87, %r169;
	add.s32 	%r42, %r88, 1;
	and.b32  	%r43, %r42, 3;
	setp.lt.u32 	%p10, %r88, 3;
	mov.b32 	%r174, 0;
	@%p10 bra 	$L__BB0_19;
	sub.s32 	%r90, %r3, %r4;
	add.s32 	%r164, %r90, 2;
	add.s32 	%r163, %r4, -2;
	and.b32  	%r91, %r42, -4;
	neg.s32 	%r162, %r91;
	mov.b32 	%r174, 0;
$L__BB0_17:
	mov.u32 	%r92, _ZZ14multiplicationP9SLargeNumS0_S0_E9sh_second;
	add.s32 	%r93, %r92, %r164;
	mov.u32 	%r94, _ZZ14multiplicationP9SLargeNumS0_S0_E8sh_first;
	add.s32 	%r95, %r94, %r163;
	ld.shared.u8 	%r96, [%r95+-2];
	ld.shared.u8 	%r97, [%r95+-1];
	prmt.b32 	%r98, %r97, %r96, 0x3340U;
	ld.shared.u8 	%r99, [%r95];
	ld.shared.u8 	%r100, [%r95+1];
	prmt.b32 	%r101, %r100, %r99, 0x3340U;
	prmt.b32 	%r102, %r101, %r98, 0x5410U;
	ld.shared.u8 	%r103, [%r93+2];
	ld.shared.u8 	%r104, [%r93+1];
	prmt.b32 	%r105, %r104, %r103, 0x3340U;
	ld.shared.u8 	%r106, [%r93];
	ld.shared.u8 	%r107, [%r93+-1];
	prmt.b32 	%r108, %r107, %r106, 0x3340U;
	prmt.b32 	%r109, %r108, %r105, 0x5410U;
	mov.b32 	%r110, 0;
	dp4a.u32.u32 	%r111, %r102, %r109, %r110;
	add.s32 	%r174, %r111, %r174;
	add.s32 	%r164, %r164, 4;
	add.s32 	%r163, %r163, -4;
	add.s32 	%r162, %r162, 4;
	setp.ne.s32 	%p11, %r162, 0;
	@%p11 bra 	$L__BB0_17;
	add.s32 	%r168, %r164, -1;
	add.s32 	%r169, %r163, 1;
$L__BB0_19:
	setp.eq.s32 	%p12, %r43, 0;
	@%p12 bra 	$L__BB0_22;
	mov.u32 	%r112, _ZZ14multiplicationP9SLargeNumS0_S0_E9sh_second;
	add.s32 	%r172, %r112, %r168;
	mov.u32 	%r113, _ZZ14multiplicationP9SLargeNumS0_S0_E8sh_first;
	add.s32 	%r171, %r113, %r169;
	neg.s32 	%r170, %r43;
$L__BB0_21:
	.pragma "nounroll";
	ld.shared.u8 	%rs1, [%r172];
	ld.shared.u8 	%rs2, [%r171];
	mul.wide.u16 	%r114, %rs2, %rs1;
	add.s32 	%r174, %r114, %r174;
	add.s32 	%r172, %r172, 1;
	add.s32 	%r171, %r171, -1;
	add.s32 	%r170, %r170, 1;
	setp.ne.s32 	%p13, %r170, 0;
	@%p13 bra 	$L__BB0_21;
$L__BB0_22:
	mul.wide.s32 	%rd11, %r3, 4;
	add.s64 	%rd12, %rd1, %rd11;
	st.global.u32 	[%rd12], %r174;
$L__BB0_23:
	setp.ne.s32 	%p21, %r3, 0;
	@%p21 bra 	$L__BB0_25;
	add.s32 	%r145, %r4, %r74;
	add.s32 	%r146, %r145, -1;
	st.global.u32 	[%rd1+1248], %r146;
$L__BB0_25:
	ret;
$L__BB0_26:
	mul.wide.s32 	%rd7, %r147, 4;
	add.s64 	%rd8, %rd3, %rd7;
	ld.global.u32 	%r75, [%rd8];
	mov.u32 	%r76, _ZZ14multiplicationP9SLargeNumS0_S0_E8sh_first;
	add.s32 	%r77, %r76, %r147;
	st.shared.u8 	[%r77], %r75;
	add.s32 	%r147, %r147, %r1;
	setp.lt.s32 	%p2, %r147, %r4;
	@%p2 bra 	$L__BB0_26;
	bra.uni 	$L__BB0_1;

}
	// .globl	_Z17cuda_Carry_UpdateP9SLargeNum
.visible .entry _Z17cuda_Carry_UpdateP9SLargeNum(
	.param .u64 .ptr .align 1 _Z17cuda_Carry_UpdateP9SLargeNum_param_0
)
{
	.reg .pred 	%p<12>;
	.reg .b32 	%r<168>;
	.reg .b64 	%rd<15>;

	ld.param.u64 	%rd5, [_Z17cuda_Carry_UpdateP9SLargeNum_param_0];
	cvta.to.global.u64 	%rd1, %rd5;
	mov.u32 	%r26, %ctaid.x;
	mov.u32 	%r27, %ntid.x;
	mul.lo.s32 	%r28, %r26, %r27;
	mov.u32 	%r29, %tid.x;
	neg.s32 	%r30, %r29;
	setp.ne.s32 	%p1, %r28, %r30;
	@%p1 bra 	$L__BB1_15;
	ld.global.u32 	%r1, [%rd1+1248];
	setp.lt.s32 	%p2, %r1, 1;
	mov.b32 	%r166, 0;
	mov.u32 	%r167, %r166;
	@%p2 bra 	$L__BB1_13;
	and.b32  	%r2, %r1, 7;
	setp.lt.u32 	%p3, %r1, 8;
	mov.b32 	%r161, 0;
	mov.u32 	%r166, %r161;
	@%p3 bra 	$L__BB1_5;
	and.b32  	%r161, %r1, 2147483640;
	neg.s32 	%r155, %r161;
	add.s64 	%rd14, %rd1, 16;
	mov.b32 	%r166, 0;
$L__BB1_4:
	.pragma "nounroll";
	ld.global.u32 	%r35, [%rd14+-16];
	add.s32 	%r36, %r35, %r166;
	mul.hi.s32 	%r37, %r36, 1717986919;
	shr.u32 	%r38, %r37, 31;
	shr.s32 	%r39, %r37, 2;
	add.s32 	%r40, %r39, %r38;
	mul.lo.s32 	%r41, %r40, 10;
	sub.s32 	%r42, %r36, %r41;
	st.global.u32 	[%rd14+-16], %r42;
	ld.global.u32 	%r43, [%rd14+-12];
	add.s32 	%r44, %r43, %r40;
	mul.hi.s32 	%r45, %r44, 1717986919;
	shr.u32 	%r46, %r45, 31;
	shr.s32 	%r47, %r45, 2;
	add.s32 	%r48, %r47, %r46;
	mul.lo.s32 	%r49, %r48, 10;
	sub.s32 	%r50, %r44, %r49;
	st.global.u32 	[%rd14+-12], %r50;
	ld.global.u32 	%r51, [%rd14+-8];
	add.s32 	%r52, %r51, %r48;
	mul.hi.s32 	%r53, %r52, 1717986919;
	shr.u32 	%r54, %r53, 31;
	shr.s32 	%r55, %r53, 2;
	add.s32 	%r56, %r55, %r54;
	mul.lo.s32 	%r57, %r56, 10;
	sub.s32 	%r58, %r52, %r57;
	st.global.u32 	[%rd14+-8], %r58;
	ld.global.u32 	%r59, [%rd14+-4];
	add.s32 	%r60, %r59, %r56;
	mul.hi.s32 	%r61, %r60, 1717986919;
	shr.u32 	%r62, %r61, 31;
	shr.s32 	%r63, %r61, 2;
	add.s32 	%r64, %r63, %r62;
	mul.lo.s32 	%r65, %r64, 10;
	sub.s32 	%r66, %r60, %r65;
	st.global.u32 	[%rd14+-4], %r66;
	ld.global.u32 	%r67, [%rd14];
	add.s32 	%r68, %r67, %r64;
	mul.hi.s32 	%r69, %r68, 1717986919;
	shr.u32 	%r70, %r69, 31;
	shr.s32 	%r71, %r69, 2;
	add.s32 	%r72, %r71, %r70;
	mul.lo.s32 	%r73, %r72, 10;
	sub.s32 	%r74, %r68, %r73;
	st.global.u32 	[%rd14], %r74;
	ld.global.u32 	%r75, [%rd14+4];
	add.s32 	%r76, %r75, %r72;
	mul.hi.s32 	%r77, %r76, 1717986919;
	shr.u32 	%r78, %r77, 31;
	shr.s32 	%r79, %r77, 2;
	add.s32 	%r80, %r79, %r78;
	mul.lo.s32 	%r81, %r80, 10;
	sub.s32 	%r82, %r76, %r81;
	st.global.u32 	[%rd14+4], %r82;
	ld.global.u32 	%r83, [%rd14+8];
	add.s32 	%r84, %r83, %r80;
	mul.hi.s32 	%r85, %r84, 1717986919;
	shr.u32 	%r86, %r85, 31;
	shr.s32 	%r87, %r85, 2;
	add.s32 	%r88, %r87, %r86;
	mul.lo.s32 	%r89, %r88, 10;
	sub.s32 	%r90, %r84, %r89;
	st.global.u32 	[%rd14+8], %r90;
	ld.global.u32 	%r91, [%rd14+12];
	add.s32 	%r92, %r91, %r88;
	mul.hi.s32 	%r93, %r92, 1717986919;
	shr.u32 	%r94, %r93, 31;
	shr.s32 	%r95, %r93, 2;
	add.s32 	%r166, %r95, %r94;
	mul.lo.s32 	%r96, %r166, 10;
	sub.s32 	%r97, %r92, %r96;
	st.global.u32 	[%rd14+12], %r97;
	add.s32 	%r155, %r155, 8;
	add.s64 	%rd14, %rd14, 32;
	setp.ne.s32 	%p4, %r155, 0;
	@%p4 bra 	$L__BB1_4;
$L__BB1_5:
	setp.eq.s32 	%p5, %r2, 0;
	mov.u32 	%r167, %r1;
	@%p5 bra 	$L__BB1_13;
	and.b32  	%r12, %r1, 3;
	setp.lt.u32 	%p6, %r2, 4;
	@%p6 bra 	$L__BB1_8;
	mul.wide.u32 	%rd6, %r161, 4;
	add.s64 	%rd7, %rd1, %rd6;
	ld.global.u32 	%r99, [%rd7];
	add.s32 	%r100, %r99, %r166;
	mul.hi.s32 	%r101, %r100, 1717986919;
	shr.u32 	%r102, %r101, 31;
	shr.s32 	%r103, %r101, 2;
	add.s32 	%r104, %r103, %r102;
	mul.lo.s32 	%r105, %r104, 10;
	sub.s32 	%r106, %r100, %r105;
	st.global.u32 	[%rd7], %r106;
	ld.global.u32 	%r107, [%rd7+4];
	add.s32 	%r108, %r107, %r104;
	mul.hi.s32 	%r109, %r108, 1717986919;
	shr.u32 	%r110, %r109, 31;
	shr.s32 	%r111, %r109, 2;
	add.s32 	%r112, %r111, %r110;
	mul.lo.s32 	%r113, %r112, 10;
	sub.s32 	%r114, %r108, %r113;
	st.global.u32 	[%rd7+4], %r114;
	ld.global.u32 	%r115, [%rd7+8];
	add.s32 	%r116, %r115, %r112;
	mul.hi.s32 	%r117, %r116, 1717986919;
	shr.u32 	%r118, %r117, 31;
	shr.s32 	%r119, %r117, 2;
	add.s32 	%r120, %r119, %r118;
	mul.lo.s32 	%r121, %r120, 10;
	sub.s32 	%r122, %r116, %r121;
	st.global.u32 	[%rd7+8], %r122;
	ld.global.u32 	%r123, [%rd7+12];
	add.s32 	%r124, %r123, %r120;
	mul.hi.s32 	%r125, %r124, 1717986919;
	shr.u32 	%r126, %r125, 31;
	shr.s32 	%r127, %r125, 2;
	add.s32 	%r166, %r127, %r126;
	mul.lo.s32 	%r128, %r166, 10;
	sub.s32 	%r129, %r124, %r128;
	st.global.u32 	[%rd7+12], %r129;
	add.s32 	%r161, %r161, 4;
$L__BB1_8:
	setp.eq.s32 	%p7, %r12, 0;
	mov.u32 	%r167, %r1;
	@%p7 bra 	$L__BB1_13;
	setp.eq.s32 	%p8, %r12, 1;
	@%p8 bra 	$L__BB1_11;
	mul.wide.u32 	%rd8, %r161, 4;
	add.s64 	%rd9, %rd1, %rd8;
	ld.global.u32 	%r131, [%rd9];
	add.s32 	%r132, %r131, %r166;
	mul.hi.s32 	%r133, %r132, 1717986919;
	shr.u32 	%r134, %r133, 31;
	shr.s32 	%r135, %r133, 2;
	add.s32 	%r136, %r135, %r134;
	mul.lo.s32 	%r137, %r136, 10;
	sub.s32 	%r138, %r132, %r137;
	st.global.u32 	[%rd9], %r138;
	ld.global.u32 	%r139, [%rd9+4];
	add.s32 	%r140, %r139, %r136;
	mul.hi.s32 	%r141, %r140, 1717986919;
	shr.u32 	%r142, %r141, 31;
	shr.s32 	%r143, %r141, 2;
	add.s32 	%r166, %r143, %r142;
	mul.lo.s32 	%r144, %r166, 10;
	sub.s32 	%r145, %r140, %r144;
	st.global.u32 	[%rd9+4], %r145;
	add.s32 	%r161, %r161, 2;
$L__BB1_11:
	and.b32  	%r146, %r1, 1;
	setp.eq.b32 	%p9, %r146, 1;
	not.pred 	%p10, %p9;
	mov.u32 	%r167, %r1;
	@%p10 bra 	$L__BB1_13;
	mul.wide.u32 	%rd10, %r161, 4;
	add.s64 	%rd11, %rd1, %rd10;
	ld.global.u32 	%r147, [%rd11];
	add.s32 	%r148, %r147, %r166;
	mul.hi.s32 	%r149, %r148, 1717986919;
	shr.u32 	%r150, %r149, 31;
	shr.s32 	%r151, %r149, 2;
	add.s32 	%r166, %r151, %r150;
	mul.lo.s32 	%r152, %r166, 10;
	sub.s32 	%r153, %r148, %r152;
	st.global.u32 	[%rd11], %r153;
	mov.u32 	%r167, %r1;
$L__BB1_13:
	setp.eq.s32 	%p11, %r166, 0;
	@%p11 bra 	$L__BB1_15;
	mul.wide.u32 	%rd12, %r167, 4;
	add.s64 	%rd13, %rd1, %rd12;
	st.global.u32 	[%rd13], %r166;
	add.s32 	%r154, %r167, 1;
	st.global.u32 	[%rd1+1248], %r154;
$L__BB1_15:
	ret;

}


// ===== COMPILED SASS (sm_100) =====

	.target	sm_100

	.elftype	@"ET_EXEC"


//--------------------- .note.nv.tkinfo           --------------------------
	.section	.note.nv.tkinfo,"",@"SHT_NOTE"
	.sectionflags	@"SHF_NOTE_NV_TKINFO"
	.tkinfo
        /*0018*/ 	.word	0x00000002
        /*0030*/ 	.string	""
        /*0030*/ 	.string	"ptxas"
        /*0030*/ 	.string	"Cuda compilation tools, release 13.0, V13.0.88"
        /*0030*/ 	.string	"Build cuda_13.0.r13.0/compiler.36424714_0"
        /*0030*/ 	.string	"-arch sm_100 -m 64 "



//--------------------- .note.nv.cuinfo           --------------------------
	.section	.note.nv.cuinfo,"",@"SHT_NOTE"
	.sectionflags	@"SHF_NOTE_NV_CUINFO"
        /*0018*/ 	.short	0x0002
        /*001a*/ 	.short	0x0064
        /*001c*/ 	.short	0x0082
	.zero		2


//--------------------- .nv.info                  --------------------------
	.section	.nv.info,"",@"SHT_CUDA_INFO"
	.align	4


	//----- nvinfo : EIATTR_REGCOUNT
	.align		4
        /*0000*/ 	.byte	0x04, 0x2f
        /*0002*/ 	.short	(.L_1 - .L_0)
	.align		4
.L_0:
        /*0004*/ 	.word	index@(_Z14multiplicationP9SLargeNumS0_S0_)
        /*0008*/ 	.word	0x0000001f


	//----- nvinfo : EIATTR_FRAME_SIZE
	.align		4
.L_1:
        /*000c*/ 	.byte	0x04, 0x11
        /*000e*/ 	.short	(.L_3 - .L_2)
	.align		4
.L_2:
        /*0010*/ 	.word	index@(_Z14multiplicationP9SLargeNumS0_S0_)
        /*0014*/ 	.word	0x00000000


	//----- nvinfo : EIATTR_REGCOUNT
	.align		4
.L_3:
        /*0018*/ 	.byte	0x04, 0x2f
        /*001a*/ 	.short	(.L_5 - .L_4)
	.align		4
.L_4:
        /*001c*/ 	.word	index@(_Z17cuda_Carry_UpdateP9SLargeNum)
        /*0020*/ 	.word	0x0000001c


	//----- nvinfo : EIATTR_FRAME_SIZE
	.align		4
.L_5:
        /*0024*/ 	.byte	0x04, 0x11
        /*0026*/ 	.short	(.L_7 - .L_6)
	.align		4
.L_6:
        /*0028*/ 	.word	index@(_Z17cuda_Carry_UpdateP9SLargeNum)
        /*002c*/ 	.word	0x00000000


	//----- nvinfo : EIATTR_MIN_STACK_SIZE
	.align		4
.L_7:
        /*0030*/ 	.byte	0x04, 0x12
        /*0032*/ 	.short	(.L_9 - .L_8)
	.align		4
.L_8:
        /*0034*/ 	.word	index@(_Z17cuda_Carry_UpdateP9SLargeNum)
        /*0038*/ 	.word	0x00000000


	//----- nvinfo : EIATTR_MIN_STACK_SIZE
	.align		4
.L_9:
        /*003c*/ 	.byte	0x04, 0x12
        /*003e*/ 	.short	(.L_11 - .L_10)
	.align		4
.L_10:
        /*0040*/ 	.word	index@(_Z14multiplicationP9SLargeNumS0_S0_)
        /*0044*/ 	.word	0x00000000
.L_11:


//--------------------- .nv.compat                --------------------------
	.section	.nv.compat,"",@"SHT_CUDA_COMPAT_INFO"
	.align	4
        /*0000*/ 	.byte	0x02, 0x09, 0x00, 0x00, 0x02, 0x02, 0x01, 0x00, 0x02, 0x05, 0x05, 0x00, 0x03, 0x07, 0x01, 0x01
        /*0010*/ 	.byte	0x02, 0x03, 0x00, 0x00, 0x02, 0x06, 0x01, 0x00, 0x04, 0x0b, 0x08, 0x00, 0x09, 0x00, 0x00, 0x00
        /*0020*/ 	.byte	0x00, 0x00, 0x00, 0x00


//--------------------- .nv.info._Z17cuda_Carry_UpdateP9SLargeNum --------------------------
	.section	.nv.info._Z17cuda_Carry_UpdateP9SLargeNum,"",@"SHT_CUDA_INFO"
	.sectionflags	@""
	.align	4


	//----- nvinfo : EIATTR_CUDA_API_VERSION
	.align		4
        /*0000*/ 	.byte	0x04, 0x37
        /*0002*/ 	.short	(.L_13 - .L_12)
.L_12:
        /*0004*/ 	.word	0x00000082


	//----- nvinfo : EIATTR_KPARAM_INFO
	.align		4
.L_13:
        /*0008*/ 	.byte	0x04, 0x17
        /*000a*/ 	.short	(.L_15 - .L_14)
.L_14:
        /*000c*/ 	.word	0x00000000
        /*0010*/ 	.short	0x0000
        /*0012*/ 	.short	0x0000
        /*0014*/ 	.byte	0x00, 0xf5, 0x21, 0x00


	//----- nvinfo : EIATTR_SPARSE_MMA_MASK
	.align		4
.L_15:
        /*0018*/ 	.byte	0x03, 0x50
        /*001a*/ 	.short	0x0000


	//----- nvinfo : EIATTR_MAXREG_COUNT
	.align		4
        /*001c*/ 	.byte	0x03, 0x1b
        /*001e*/ 	.short	0x00ff


	//----- nvinfo : EIATTR_MERCURY_ISA_VERSION
	.align		4
        /*0020*/ 	.byte	0x03, 0x5f
        /*0022*/ 	.short	0x0101


	//----- nvinfo : EIATTR_VRC_CTA_INIT_COUNT
	.align		4
        /*0024*/ 	.byte	0x02, 0x4a
	.zero		1
	.zero		1


	//----- nvinfo : EIATTR_EXIT_INSTR_OFFSETS
	.align		4
        /*0028*/ 	.byte	0x04, 0x1c
        /*002a*/ 	.short	(.L_17 - .L_16)


	//   ....[0]....
.L_16:
        /*002c*/ 	.word	0x00000070


	//   ....[1]....
        /*0030*/ 	.word	0x00000a30


	//   ....[2]....
        /*0034*/ 	.word	0x00000a90


	//----- nvinfo : EIATTR_CBANK_PARAM_SIZE
	.align		4
.L_17:
        /*0038*/ 	.byte	0x03, 0x19
        /*003a*/ 	.short	0x0008


	//----- nvinfo : EIATTR_PARAM_CBANK
	.align		4
        /*003c*/ 	.byte	0x04, 0x0a
        /*003e*/ 	.short	(.L_19 - .L_18)
	.align		4
.L_18:
        /*0040*/ 	.word	index@(.nv.constant0._Z17cuda_Carry_UpdateP9SLargeNum)
        /*0044*/ 	.short	0x0380
        /*0046*/ 	.short	0x0008


	//----- nvinfo : EIATTR_SW_WAR
	.align		4
.L_19:
        /*0048*/ 	.byte	0x04, 0x36
        /*004a*/ 	.short	(.L_21 - .L_20)
.L_20:
        /*004c*/ 	.word	0x00000008
.L_21:


//--------------------- .nv.info._Z14multiplicationP9SLargeNumS0_S0_ --------------------------
	.section	.nv.info._Z14multiplicationP9SLargeNumS0_S0_,"",@"SHT_CUDA_INFO"
	.sectionflags	@""
	.align	4


	//----- nvinfo : EIATTR_CUDA_API_VERSION
	.align		4
        /*0000*/ 	.byte	0x04, 0x37
        /*0002*/ 	.short	(.L_23 - .L_22)
.L_22:
        /*0004*/ 	.word	0x00000082


	//----- nvinfo : EIATTR_KPARAM_INFO
	.align		4
.L_23:
        /*0008*/ 	.byte	0x04, 0x17
        /*000a*/ 	.short	(.L_25 - .L_24)
.L_24:
        /*000c*/ 	.word	0x00000000
        /*0010*/ 	.short	0x0002
        /*0012*/ 	.short	0x0010
        /*0014*/ 	.byte	0x00, 0xf5, 0x21, 0x00


	//----- nvinfo : EIATTR_KPARAM_INFO
	.align		4
.L_25:
        /*0018*/ 	.byte	0x04, 0x17
        /*001a*/ 	.short	(.L_27 - .L_26)
.L_26:
        /*001c*/ 	.word	0x00000000
        /*0020*/ 	.short	0x0001
        /*0022*/ 	.short	0x0008
        /*0024*/ 	.byte	0x00, 0xf5, 0x21, 0x00


	//----- nvinfo : EIATTR_KPARAM_INFO
	.align		4
.L_27:
        /*0028*/ 	.byte	0x04, 0x17
        /*002a*/ 	.short	(.L_29 - .L_28)
.L_28:
        /*002c*/ 	.word	0x00000000
        /*0030*/ 	.short	0x0000
        /*0032*/ 	.short	0x0000
        /*0034*/ 	.byte	0x00, 0xf5, 0x21, 0x00


	//----- nvinfo : EIATTR_SPARSE_MMA_MASK
	.align		4
.L_29:
        /*0038*/ 	.byte	0x03, 0x50
        /*003a*/ 	.short	0x0000


	//----- nvinfo : EIATTR_MAXREG_COUNT
	.align		4
        /*003c*/ 	.byte	0x03, 0x1b
        /*003e*/ 	.short	0x00ff


	//----- nvinfo : EIATTR_NUM_BARRIERS
	.align		4
        /*0040*/ 	.byte	0x02, 0x4c
        /*0042*/ 	.byte	0x01
	.zero		1


	//----- nvinfo : EIATTR_MERCURY_ISA_VERSION
	.align		4
        /*0044*/ 	.byte	0x03, 0x5f
        /*0046*/ 	.short	0x0101


	//----- nvinfo : EIATTR_VRC_CTA_INIT_COUNT
	.align		4
        /*0048*/ 	.byte	0x02, 0x4a
	.zero		1
	.zero		1


	//----- nvinfo : EIATTR_EXIT_INSTR_OFFSETS
	.align		4
        /*004c*/ 	.byte	0x04, 0x1c
        /*004e*/ 	.short	(.L_31 - .L_30)


	//   ....[0]....
.L_30:
        /*0050*/ 	.word	0x00001cb0


	//   ....[1]....
        /*0054*/ 	.word	0x00001cf0


	//----- nvinfo : EIATTR_CRS_STACK_SIZE
	.align		4
.L_31:
        /*0058*/ 	.byte	0x04, 0x1e
        /*005a*/ 	.short	(.L_33 - .L_32)
.L_32:
        /*005c*/ 	.word	0x00000000


	//----- nvinfo : EIATTR_CBANK_PARAM_SIZE
	.align		4
.L_33:
        /*0060*/ 	.byte	0x03, 0x19
        /*0062*/ 	.short	0x0018


	//----- nvinfo : EIATTR_PARAM_CBANK
	.align		4
        /*0064*/ 	.byte	0x04, 0x0a
        /*0066*/ 	.short	(.L_35 - .L_34)
	.align		4
.L_34:
        /*0068*/ 	.word	index@(.nv.constant0._Z14multiplicationP9SLargeNumS0_S0_)
        /*006c*/ 	.short	0x0380
        /*006e*/ 	.short	0x0018


	//----- nvinfo : EIATTR_SW_WAR
	.align		4
.L_35:
        /*0070*/ 	.byte	0x04, 0x36
        /*0072*/ 	.short	(.L_37 - .L_36)
.L_36:
        /*0074*/ 	.word	0x00000008
.L_37:


//--------------------- .nv.callgraph             --------------------------
	.section	.nv.callgraph,"",@"SHT_CUDA_CALLGRAPH"
	.align	4
	.sectionentsize	8
	.align		4
        /*0000*/ 	.word	0x00000000
	.align		4
        /*0004*/ 	.word	0xffffffff
	.align		4
        /*0008*/ 	.word	0x00000000
	.align		4
        /*000c*/ 	.word	0xfffffffe
	.align		4
        /*0010*/ 	.word	0x00000000
	.align		4
        /*0014*/ 	.word	0xfffffffd
	.align		4
        /*0018*/ 	.word	0x00000000
	.align		4
        /*001c*/ 	.word	0xfffffffc


//--------------------- .text._Z17cuda_Carry_UpdateP9SLargeNum --------------------------
	.section	.text._Z17cuda_Carry_UpdateP9SLargeNum,"ax",@progbits
	.align	128
        .global         _Z17cuda_Carry_UpdateP9SLargeNum
        .type           _Z17cuda_Carry_UpdateP9SLargeNum,@function
        .size           _Z17cuda_Carry_UpdateP9SLargeNum,(.L_x_45 - _Z17cuda_Carry_UpdateP9SLargeNum)
        .other          _Z17cuda_Carry_UpdateP9SLargeNum,@"STO_CUDA_ENTRY STV_DEFAULT"
_Z17cuda_Carry_UpdateP9SLargeNum:
.text._Z17cuda_Carry_UpdateP9SLargeNum:
[----:B------:R-:W-:Y:S01]  /*0000*/  LDC R1, c[0x0][0x37c] ;  /* 0x0000df00ff017b82 */ /* 0x000fe20000000800 */
[----:B------:R-:W0:Y:S07]  /*0010*/  S2R R0, SR_TID.X ;  /* 0x0000000000007919 */ /* 0x000e2e0000002100 */
[----:B------:R-:W1:Y:S01]  /*0020*/  S2UR UR4, SR_CTAID.X ;  /* 0x00000000000479c3 */ /* 0x000e620000002500 */
[----:B------:R-:W1:Y:S02]  /*0030*/  LDCU UR5, c[0x0][0x360] ;  /* 0x00006c00ff0577ac */ /* 0x000e640008000800 */
[----:B-1----:R-:W-:Y:S01]  /*0040*/  UIMAD UR4, UR4, UR5, URZ ;  /* 0x00000005040472a4 */ /* 0x002fe2000f8e02ff */
[----:B0-----:R-:W-:-:S05]  /*0050*/  IMAD.MOV R0, RZ, RZ, -R0 ;  /* 0x000000ffff007224 */ /* 0x001fca00078e0a00 */
[----:B------:R-:W-:-:S13]  /*0060*/  ISETP.NE.AND P0, PT, R0, UR4, PT ;  /* 0x0000000400007c0c */ /* 0x000fda000bf05270 */
[----:B------:R-:W-:Y:S05]  /*0070*/  @P0 EXIT ;  /* 0x000000000000094d */ /* 0x000fea0003800000 */
[----:B------:R-:W0:Y:S01]  /*0080*/  LDC.64 R2, c[0x0][0x380] ;  /* 0x0000e000ff027b82 */ /* 0x000e220000000a00 */
[----:B------:R-:W0:Y:S02]  /*0090*/  LDCU.64 UR6, c[0x0][0x358] ;  /* 0x00006b00ff0677ac */ /* 0x000e240008000a00 */
[----:B0-----:R-:W2:Y:S01]  /*00a0*/  LDG.E R0, desc[UR6][R2.64+0x4e0] ;  /* 0x0004e00602007981 */ /* 0x001ea2000c1e1900 */
[----:B------:R-:W-:Y:S02]  /*00b0*/  HFMA2 R9, -RZ, RZ, 0, 0 ;  /* 0x00000000ff097431 */ /* 0x000fe400000001ff */
[----:B------:R-:W-:Y:S01]  /*00c0*/  IMAD.MOV.U32 R7, RZ, RZ, RZ ;  /* 0x000000ffff077224 */ /* 0x000fe200078e00ff */
[----:B--2---:R-:W-:-:S13]  /*00d0*/  ISETP.GE.AND P0, PT, R0, 0x1, PT ;  /* 0x000000010000780c */ /* 0x004fda0003f06270 */
[----:B------:R-:W-:Y:S05]  /*00e0*/  @!P0 BRA `(.L_x_0) ;  /* 0x00000008004c8947 */ /* 0x000fea0003800000 */
[C---:B------:R-:W-:Y:S02]  /*00f0*/  ISETP.GE.U32.AND P1, PT, R0.reuse, 0x8, PT ;  /* 0x000000080000780c */ /* 0x040fe40003f26070 */
[----:B------:R-:W-:Y:S02]  /*0100*/  CS2R R6, SRZ ;  /* 0x0000000000067805 */ /* 0x000fe4000001ff00 */
[----:B------:R-:W-:-:S04]  /*0110*/  LOP3.LUT R23, R0, 0x7, RZ, 0xc0, !PT ;  /* 0x0000000700177812 */ /* 0x000fc800078ec0ff */
[----:B------:R-:W-:-:S05]  /*0120*/  ISETP.NE.AND P0, PT, R23, RZ, PT ;  /* 0x000000ff1700720c */ /* 0x000fca0003f05270 */
[----:B------:R-:W-:Y:S08]  /*0130*/  @!P1 BRA `(.L_x_1) ;  /* 0x00000004001c9947 */ /* 0x000ff00003800000 */
[----:B------:R-:W0:Y:S01]  /*0140*/  LDCU.64 UR4, c[0x0][0x380] ;  /* 0x00007000ff0477ac */ /* 0x000e220008000a00 */
[----:B------:R-:W-:Y:S01]  /*0150*/  LOP3.LUT R6, R0, 0x7ffffff8, RZ, 0xc0, !PT ;  /* 0x7ffffff800067812 */ /* 0x000fe200078ec0ff */
[----:B------:R-:W-:-:S04]  /*0160*/  IMAD.MOV.U32 R7, RZ, RZ, RZ ;  /* 0x000000ffff077224 */ /* 0x000fc800078e00ff */
[----:B------:R-:W-:Y:S01]  /*0170*/  IMAD.MOV R8, RZ, RZ, -R6 ;  /* 0x000000ffff087224 */ /* 0x000fe200078e0a06 */
[----:B0-----:R-:W-:-:S04]  /*0180*/  UIADD3 UR4, UP0, UPT, UR4, 0x10, URZ ;  /* 0x0000001004047890 */ /* 0x001fc8000ff1e0ff */
[----:B------:R-:W-:Y:S02]  /*0190*/  UIADD3.X UR5, UPT, UPT, URZ, UR5, URZ, UP0, !UPT ;  /* 0x00000005ff057290 */ /* 0x000fe400087fe4ff */
[----:B------:R-:W-:-:S04]  /*01a0*/  MOV R9, UR4 ;  /* 0x0000000400097c02 */ /* 0x000fc80008000f00 */
[----:B------:R-:W-:-:S07]  /*01b0*/  IMAD.U32 R10, RZ, RZ, UR5 ;  /* 0x00000005ff0a7e24 */ /* 0x000fce000f8e00ff */
.L_x_2:
[----:B-1----:R-:W-:Y:S01]  /*01c0*/  IMAD.MOV.U32 R4, RZ, RZ, R9 ;  /* 0x000000ffff047224 */ /* 0x002fe200078e0009 */
[----:B------:R-:W-:-:S05]  /*01d0*/  MOV R5, R10 ;  /* 0x0000000a00057202 */ /* 0x000fca0000000f00 */
[----:B------:R-:W2:Y:S04]  /*01e0*/  LDG.E R12, desc[UR6][R4.64+-0x10] ;  /* 0xfffff006040c7981 */ /* 0x000ea8000c1e1900 */
[----:B------:R-:W3:Y:S04]  /*01f0*/  LDG.E R13, desc[UR6][R4.64+-0xc] ;  /* 0xfffff406040d7981 */ /* 0x000ee8000c1e1900 */
[----:B------:R-:W4:Y:S04]  /*0200*/  LDG.E R19, desc[UR6][R4.64+-0x8] ;  /* 0xfffff80604137981 */ /* 0x000f28000c1e1900 */
[----:B------:R-:W5:Y:S04]  /*0210*/  LDG.E R20, desc[UR6][R4.64+-0x4] ;  /* 0xfffffc0604147981 */ /* 0x000f68000c1e1900 */
[----:B------:R-:W5:Y:S04]  /*0220*/  LDG.E R17, desc[UR6][R4.64] ;  /* 0x0000000604117981 */ /* 0x000f68000c1e1900 */
[----:B------:R-:W5:Y:S04]  /*0230*/  LDG.E R15, desc[UR6][R4.64+0x4] ;  /* 0x00000406040f7981 */ /* 0x000f68000c1e1900 */
[----:B------:R-:W5:Y:S04]  /*0240*/  LDG.E R10, desc[UR6][R4.64+0x8] ;  /* 0x00000806040a7981 */ /* 0x000f68000c1e1900 */
[----:B------:R-:W5:Y:S01]  /*0250*/  LDG.E R9, desc[UR6][R4.64+0xc] ;  /* 0x00000c0604097981 */ /* 0x000f62000c1e1900 */
[----:B------:R-:W-:-:S04]  /*0260*/  IADD3 R8, PT, PT, R8, 0x8, RZ ;  /* 0x0000000808087810 */ /* 0x000fc80007ffe0ff */
[----:B------:R-:W-:Y:S01]  /*0270*/  ISETP.NE.AND P1, PT, R8, RZ, PT ;  /* 0x000000ff0800720c */ /* 0x000fe20003f25270 */
[----:B--2---:R-:W-:-:S04]  /*0280*/  IMAD.IADD R7, R12, 0x1, R7 ;  /* 0x000000010c077824 */ /* 0x004fc800078e0207 */
[----:B------:R-:W-:-:S05]  /*0290*/  IMAD.HI R12, R7, 0x66666667, RZ ;  /* 0x66666667070c7827 */ /* 0x000fca00078e02ff */
[----:B------:R-:W-:-:S04]  /*02a0*/  SHF.R.U32.HI R11, RZ, 0x1f, R12 ;  /* 0x0000001fff0b7819 */ /* 0x000fc8000001160c */
[----:B------:R-:W-:-:S05]  /*02b0*/  LEA.HI.SX32 R12, R12, R11, 0x1e ;  /* 0x0000000b0c0c7211 */ /* 0x000fca00078ff2ff */
[----:B---3--:R-:W-:-:S04]  /*02c0*/  IMAD.IADD R11, R12, 0x1, R13 ;  /* 0x000000010c0b7824 */ /* 0x008fc800078e020d */
[----:B------:R-:W-:-:S05]  /*02d0*/  IMAD.HI R18, R11, 0x66666667, RZ ;  /* 0x666666670b127827 */ /* 0x000fca00078e02ff */
[----:B------:R-:W-:-:S04]  /*02e0*/  SHF.R.U32.HI R13, RZ, 0x1f, R18 ;  /* 0x0000001fff0d7819 */ /* 0x000fc80000011612 */
[----:B------:R-:W-:-:S04]  /*02f0*/  LEA.HI.SX32 R18, R18, R13, 0x1e ;  /* 0x0000000d12127211 */ /* 0x000fc800078ff2ff */
[C---:B----4-:R-:W-:Y:S01]  /*0300*/  IADD3 R16, PT, PT, R18.reuse, R19, RZ ;  /* 0x0000001312107210 */ /* 0x050fe20007ffe0ff */
[----:B------:R-:W-:-:S04]  /*0310*/  IMAD R11, R18, -0xa, R11 ;  /* 0xfffffff6120b7824 */ /* 0x000fc800078e020b */
[----:B------:R-:W-:Y:S01]  /*0320*/  IMAD.HI R19, R16, 0x66666667, RZ ;  /* 0x6666666710137827 */ /* 0x000fe200078e02ff */
[----:B------:R-:W-:Y:S04]  /*0330*/  STG.E desc[UR6][R4.64+-0xc], R11 ;  /* 0xfffff40b04007986 */ /* 0x000fe8000c101906 */
[----:B------:R-:W-:-:S04]  /*0340*/  SHF.R.U32.HI R14, RZ, 0x1f, R19 ;  /* 0x0000001fff0e7819 */ /* 0x000fc80000011613 */
[----:B------:R-:W-:-:S05]  /*0350*/  LEA.HI.SX32 R19, R19, R14, 0x1e ;  /* 0x0000000e13137211 */ /* 0x000fca00078ff2ff */
[C---:B-----5:R-:W-:Y:S02]  /*0360*/  IMAD.IADD R13, R19.reuse, 0x1, R20 ;  /* 0x00000001130d7824 */ /* 0x060fe400078e0214 */
[----:B------:R-:W-:Y:S02]  /*0370*/  IMAD R19, R19, -0xa, R16 ;  /* 0xfffffff613137824 */ /* 0x000fe400078e0210 */
[----:B------:R-:W-:-:S03]  /*0380*/  IMAD.HI R14, R13, 0x66666667, RZ ;  /* 0x666666670d0e7827 */ /* 0x000fc600078e02ff */
[----:B------:R-:W-:Y:S02]  /*0390*/  STG.E desc[UR6][R4.64+-0x8], R19 ;  /* 0xfffff81304007986 */ /* 0x000fe4000c101906 */
[----:B------:R-:W-:-:S04]  /*03a0*/  SHF.R.U32.HI R21, RZ, 0x1f, R14 ;  /* 0x0000001fff157819 */ /* 0x000fc8000001160e */
[----:B------:R-:W-:-:S05]  /*03b0*/  LEA.HI.SX32 R14, R14, R21, 0x1e ;  /* 0x000000150e0e7211 */ /* 0x000fca00078ff2ff */
[C---:B------:R-:W-:Y:S02]  /*03c0*/  IMAD.IADD R17, R14.reuse, 0x1, R17 ;  /* 0x000000010e117824 */ /* 0x040fe400078e0211 */
[----:B------:R-:W-:Y:S02]  /*03d0*/  IMAD R13, R14, -0xa, R13 ;  /* 0xfffffff60e0d7824 */ /* 0x000fe400078e020d */
[----:B------:R-:W-:-:S03]  /*03e0*/  IMAD.HI R20, R17, 0x66666667, RZ ;  /* 0x6666666711147827 */ /* 0x000fc600078e02ff */
[----:B------:R-:W-:Y:S02]  /*03f0*/  STG.E desc[UR6][R4.64+-0x4], R13 ;  /* 0xfffffc0d04007986 */ /* 0x000fe4000c101906 */
[----:B------:R-:W-:-:S04]  /*0400*/  SHF.R.U32.HI R21, RZ, 0x1f, R20 ;  /* 0x0000001fff157819 */ /* 0x000fc80000011614 */
[----:B------:R-:W-:-:S04]  /*0410*/  LEA.HI.SX32 R20, R20, R21, 0x1e ;  /* 0x0000001514147211 */ /* 0x000fc800078ff2ff */
[C---:B------:R-:W-:Y:S01]  /*0420*/  IADD3 R15, PT, PT, R20.reuse, R15, RZ ;  /* 0x0000000f140f7210 */ /* 0x040fe20007ffe0ff */
[----:B------:R-:W-:-:S04]  /*0430*/  IMAD R17, R20, -0xa, R17 ;  /* 0xfffffff614117824 */ /* 0x000fc800078e0211 */
[----:B------:R-:W-:Y:S01]  /*0440*/  IMAD.HI R21, R15, 0x66666667, RZ ;  /* 0x666666670f157827 */ /* 0x000fe200078e02ff */
[----:B------:R-:W-:Y:S04]  /*0450*/  STG.E desc[UR6][R4.64], R17 ;  /* 0x0000001104007986 */ /* 0x000fe8000c101906 */
[----:B------:R-:W-:-:S04]  /*0460*/  SHF.R.U32.HI R22, RZ, 0x1f, R21 ;  /* 0x0000001fff167819 */ /* 0x000fc80000011615 */
[----:B------:R-:W-:-:S05]  /*0470*/  LEA.HI.SX32 R21, R21, R22, 0x1e ;  /* 0x0000001615157211 */ /* 0x000fca00078ff2ff */
[C---:B------:R-:W-:Y:S02]  /*0480*/  IMAD.IADD R10, R21.reuse, 0x1, R10 ;  /* 0x00000001150a7824 */ /* 0x040fe400078e020a */
[----:B------:R-:W-:Y:S02]  /*0490*/  IMAD R15, R21, -0xa, R15 ;  /* 0xfffffff6150f7824 */ /* 0x000fe400078e020f */
[----:B------:R-:W-:-:S03]  /*04a0*/  IMAD.HI R22, R10, 0x66666667, RZ ;  /* 0x666666670a167827 */ /* 0x000fc600078e02ff */
[----:B------:R-:W-:Y:S02]  /*04b0*/  STG.E desc[UR6][R4.64+0x4], R15 ;  /* 0x0000040f04007986 */ /* 0x000fe4000c101906 */
[----:B------:R-:W-:-:S04]  /*04c0*/  SHF.R.U32.HI R25, RZ, 0x1f, R22 ;  /* 0x0000001fff197819 */ /* 0x000fc80000011616 */
[----:B------:R-:W-:-:S05]  /*04d0*/  LEA.HI.SX32 R22, R22, R25, 0x1e ;  /* 0x0000001916167211 */ /* 0x000fca00078ff2ff */
[----:B------:R-:W-:Y:S02]  /*04e0*/  IMAD.IADD R24, R22, 0x1, R9 ;  /* 0x0000000116187824 */ /* 0x000fe400078e0209 */
[----:B------:R-:W-:Y:S02]  /*04f0*/  IMAD R9, R12, -0xa, R7 ;  /* 0xfffffff60c097824 */ /* 0x000fe400078e0207 */
[----:B------:R-:W-:-:S03]  /*0500*/  IMAD.HI R25, R24, 0x66666667, RZ ;  /* 0x6666666718197827 */ /* 0x000fc600078e02ff */
[----:B------:R0:W-:Y:S01]  /*0510*/  STG.E desc[UR6][R4.64+-0x10], R9 ;  /* 0xfffff00904007986 */ /* 0x0001e2000c101906 */
[----:B------:R-:W-:Y:S01]  /*0520*/  IMAD R21, R22, -0xa, R10 ;  /* 0xfffffff616157824 */ /* 0x000fe200078e020a */
[----:B------:R-:W-:-:S04]  /*0530*/  SHF.R.U32.HI R12, RZ, 0x1f, R25 ;  /* 0x0000001fff0c7819 */ /* 0x000fc80000011619 */
[----:B------:R-:W-:Y:S01]  /*0540*/  LEA.HI.SX32 R7, R25, R12, 0x1e ;  /* 0x0000000c19077211 */ /* 0x000fe200078ff2ff */
[----:B------:R1:W-:Y:S04]  /*0550*/  STG.E desc[UR6][R4.64+0x8], R21 ;  /* 0x0000081504007986 */ /* 0x0003e8000c101906 */
[----:B------:R-:W-:Y:S01]  /*0560*/  IMAD R25, R7, -0xa, R24 ;  /* 0xfffffff607197824 */ /* 0x000fe200078e0218 */
[----:B0-----:R-:W-:-:S04]  /*0570*/  IADD3 R9, P2, PT, R4, 0x20, RZ ;  /* 0x0000002004097810 */ /* 0x001fc80007f5e0ff */
[----:B------:R1:W-:Y:S01]  /*0580*/  STG.E desc[UR6][R4.64+0xc], R25 ;  /* 0x00000c1904007986 */ /* 0x0003e2000c101906 */
[----:B------:R-:W-:Y:S01]  /*0590*/  IMAD.X R10, RZ, RZ, R5, P2 ;  /* 0x000000ffff0a7224 */ /* 0x000fe200010e0605 */
[----:B------:R-:W-:Y:S07]  /*05a0*/  @P1 BRA `(.L_x_2) ;  /* 0xfffffffc00041947 */ /* 0x000fee000383ffff */
.L_x_1:
[----:B------:R-:W-:Y:S01]  /*05b0*/  IMAD.MOV.U32 R9, RZ, RZ, R0 ;  /* 0x000000ffff097224 */ /* 0x000fe200078e0000 */
[----:B------:R-:W-:Y:S06]  /*05c0*/  @!P0 BRA `(.L_x_0) ;  /* 0x0000000400148947 */ /* 0x000fec0003800000 */
[----:B------:R-:W-:Y:S02]  /*05d0*/  ISETP.GE.U32.AND P0, PT, R23, 0x4, PT ;  /* 0x000000041700780c */ /* 0x000fe40003f06070 */
[----:B------:R-:W-:-:S04]  /*05e0*/  LOP3.LUT R15, R0, 0x3, RZ, 0xc0, !PT ;  /* 0x00000003000f7812 */ /* 0x000fc800078ec0ff */
[----:B------:R-:W-:-:S07]  /*05f0*/  ISETP.NE.AND P1, PT, R15, RZ, PT ;  /* 0x000000ff0f00720c */ /* 0x000fce0003f25270 */
[----:B------:R-:W-:Y:S06]  /*0600*/  @!P0 BRA `(.L_x_3) ;  /* 0x00000000007c8947 */ /* 0x000fec0003800000 */
[----:B-1----:R-:W0:Y:S02]  /*0610*/  LDC.64 R4, c[0x0][0x380] ;  /* 0x0000e000ff047b82 */ /* 0x002e240000000a00 */
[----:B0-----:R-:W-:-:S05]  /*0620*/  IMAD.WIDE.U32 R4, R6, 0x4, R4 ;  /* 0x0000000406047825 */ /* 0x001fca00078e0004 */
[----:B------:R-:W2:Y:S04]  /*0630*/  LDG.E R8, desc[UR6][R4.64] ;  /* 0x0000000604087981 */ /* 0x000ea8000c1e1900 */
[----:B------:R-:W3:Y:S04]  /*0640*/  LDG.E R12, desc[UR6][R4.64+0x4] ;  /* 0x00000406040c7981 */ /* 0x000ee8000c1e1900 */
[----:B------:R-:W4:Y:S04]  /*0650*/  LDG.E R14, desc[UR6][R4.64+0x8] ;  /* 0x00000806040e7981 */ /* 0x000f28000c1e1900 */
[----:B------:R-:W5:Y:S01]  /*0660*/  LDG.E R16, desc[UR6][R4.64+0xc] ;  /* 0x00000c0604107981 */ /* 0x000f62000c1e1900 */
[----:B------:R-:W-:Y:S01]  /*0670*/  VIADD R6, R6, 0x4 ;  /* 0x0000000406067836 */ /* 0x000fe20000000000 */
[----:B--2---:R-:W-:-:S05]  /*0680*/  IADD3 R8, PT, PT, R7, R8, RZ ;  /* 0x0000000807087210 */ /* 0x004fca0007ffe0ff */
[----:B------:R-:W-:-:S05]  /*0690*/  IMAD.HI R7, R8, 0x66666667, RZ ;  /* 0x6666666708077827 */ /* 0x000fca00078e02ff */
[----:B------:R-:W-:-:S04]  /*06a0*/  SHF.R.U32.HI R10, RZ, 0x1f, R7 ;  /* 0x0000001fff0a7819 */ /* 0x000fc80000011607 */
[----:B------:R-:W-:-:S05]  /*06b0*/  LEA.HI.SX32 R9, R7, R10, 0x1e ;  /* 0x0000000a07097211 */ /* 0x000fca00078ff2ff */
[C---:B---3--:R-:W-:Y:S02]  /*06c0*/  IMAD.IADD R12, R9.reuse, 0x1, R12 ;  /* 0x00000001090c7824 */ /* 0x048fe400078e020c */
[----:B------:R-:W-:Y:S02]  /*06d0*/  IMAD R9, R9, -0xa, R8 ;  /* 0xfffffff609097824 */ /* 0x000fe400078e0208 */
[----:B------:R-:W-:-:S03]  /*06e0*/  IMAD.HI R7, R12, 0x66666667, RZ ;  /* 0x666666670c077827 */ /* 0x000fc600078e02ff */
[----:B------:R0:W-:Y:S02]  /*06f0*/  STG.E desc[UR6][R4.64], R9 ;  /* 0x0000000904007986 */ /* 0x0001e4000c101906 */
[----:B------:R-:W-:-:S04]  /*0700*/  SHF.R.U32.HI R10, RZ, 0x1f, R7 ;  /* 0x0000001fff0a7819 */ /* 0x000fc80000011607 */
[----:B------:R-:W-:-:S05]  /*0710*/  LEA.HI.SX32 R11, R7, R10, 0x1e ;  /* 0x0000000a070b7211 */ /* 0x000fca00078ff2ff */
[C---:B----4-:R-:W-:Y:S02]  /*0720*/  IMAD.IADD R14, R11.reuse, 0x1, R14 ;  /* 0x000000010b0e7824 */ /* 0x050fe400078e020e */
[----:B------:R-:W-:Y:S02]  /*0730*/  IMAD R11, R11, -0xa, R12 ;  /* 0xfffffff60b0b7824 */ /* 0x000fe400078e020c */
[----:B------:R-:W-:-:S03]  /*0740*/  IMAD.HI R7, R14, 0x66666667, RZ ;  /* 0x666666670e077827 */ /* 0x000fc600078e02ff */
[----:B------:R0:W-:Y:S02]  /*0750*/  STG.E desc[UR6][R4.64+0x4], R11 ;  /* 0x0000040b04007986 */ /* 0x0001e4000c101906 */
[----:B------:R-:W-:-:S04]  /*0760*/  SHF.R.U32.HI R10, RZ, 0x1f, R7 ;  /* 0x0000001fff0a7819 */ /* 0x000fc80000011607 */
[----:B------:R-:W-:-:S04]  /*0770*/  LEA.HI.SX32 R13, R7, R10, 0x1e ;  /* 0x0000000a070d7211 */ /* 0x000fc800078ff2ff */
[C---:B-----5:R-:W-:Y:S01]  /*0780*/  IADD3 R16, PT, PT, R13.reuse, R16, RZ ;  /* 0x000000100d107210 */ /* 0x060fe20007ffe0ff */
[----:B------:R-:W-:-:S04]  /*0790*/  IMAD R13, R13, -0xa, R14 ;  /* 0xfffffff60d0d7824 */ /* 0x000fc800078e020e */
[----:B------:R-:W-:Y:S01]  /*07a0*/  IMAD.HI R7, R16, 0x66666667, RZ ;  /* 0x6666666710077827 */ /* 0x000fe200078e02ff */
[----:B------:R0:W-:Y:S04]  /*07b0*/  STG.E desc[UR6][R4.64+0x8], R13 ;  /* 0x0000080d04007986 */ /* 0x0001e8000c101906 */
[----:B------:R-:W-:-:S04]  /*07c0*/  SHF.R.U32.HI R10, RZ, 0x1f, R7 ;  /* 0x0000001fff0a7819 */ /* 0x000fc80000011607 */
[----:B------:R-:W-:-:S05]  /*07d0*/  LEA.HI.SX32 R7, R7, R10, 0x1e ;  /* 0x0000000a07077211 */ /* 0x000fca00078ff2ff */
[----:B------:R-:W-:-:S05]  /*07e0*/  IMAD R17, R7, -0xa, R16 ;  /* 0xfffffff607117824 */ /* 0x000fca00078e0210 */
[----:B------:R0:W-:Y:S02]  /*07f0*/  STG.E desc[UR6][R4.64+0xc], R17 ;  /* 0x00000c1104007986 */ /* 0x0001e4000c101906 */
.L_x_3:
[----:B0-----:R-:W-:Y:S01]  /*0800*/  IMAD.MOV.U32 R9, RZ, RZ, R0 ;  /* 0x000000ffff097224 */ /* 0x001fe200078e0000 */
[----:B------:R-:W-:Y:S06]  /*0810*/  @!P1 BRA `(.L_x_0) ;  /* 0x0000000000809947 */ /* 0x000fec0003800000 */
[----:B------:R-:W-:-:S13]  /*0820*/  ISETP.NE.AND P0, PT, R15, 0x1, PT ;  /* 0x000000010f00780c */ /* 0x000fda0003f05270 */
[----:B-1----:R-:W0:Y:S02]  /*0830*/  @P0 LDC.64 R4, c[0x0][0x380] ;  /* 0x0000e000ff040b82 */ /* 0x002e240000000a00 */
[----:B0-----:R-:W-:-:S05]  /*0840*/  @P0 IMAD.WIDE.U32 R4, R6, 0x4, R4 ;  /* 0x0000000406040825 */ /* 0x001fca00078e0004 */
[----:B------:R-:W2:Y:S04]  /*0850*/  @P0 LDG.E R8, desc[UR6][R4.64] ;  /* 0x0000000604080981 */ /* 0x000ea8000c1e1900 */
[----:B------:R-:W3:Y:S01]  /*0860*/  @P0 LDG.E R12, desc[UR6][R4.64+0x4] ;  /* 0x00000406040c0981 */ /* 0x000ee2000c1e1900 */
[----:B------:R-:W-:Y:S01]  /*0870*/  @P0 VIADD R6, R6, 0x2 ;  /* 0x0000000206060836 */ /* 0x000fe20000000000 */
[----:B--2---:R-:W-:-:S05]  /*0880*/  @P0 IADD3 R8, PT, PT, R7, R8, RZ ;  /* 0x0000000807080210 */ /* 0x004fca0007ffe0ff */
[----:B------:R-:W-:-:S05]  /*0890*/  @P0 IMAD.HI R9, R8, 0x66666667, RZ ;  /* 0x6666666708090827 */ /* 0x000fca00078e02ff */
[----:B------:R-:W-:-:S04]  /*08a0*/  @P0 SHF.R.U32.HI R10, RZ, 0x1f, R9 ;  /* 0x0000001fff0a0819 */ /* 0x000fc80000011609 */
[----:B------:R-:W-:-:S05]  /*08b0*/  @P0 LEA.HI.SX32 R9, R9, R10, 0x1e ;  /* 0x0000000a09090211 */ /* 0x000fca00078ff2ff */
[----:B---3--:R-:W-:-:S04]  /*08c0*/  @P0 IMAD.IADD R12, R9, 0x1, R12 ;  /* 0x00000001090c0824 */ /* 0x008fc800078e020c */
[----:B------:R-:W-:-:S05]  /*08d0*/  @P0 IMAD.HI R10, R12, 0x66666667, RZ ;  /* 0x666666670c0a0827 */ /* 0x000fca00078e02ff */
[----:B------:R-:W-:-:S04]  /*08e0*/  @P0 SHF.R.U32.HI R11, RZ, 0x1f, R10 ;  /* 0x0000001fff0b0819 */ /* 0x000fc8000001160a */
[----:B------:R-:W-:Y:S01]  /*08f0*/  @P0 LEA.HI.SX32 R7, R10, R11, 0x1e ;  /* 0x0000000b0a070211 */ /* 0x000fe200078ff2ff */
[----:B------:R-:W-:Y:S01]  /*0900*/  @P0 IMAD R11, R9, -0xa, R8 ;  /* 0xfffffff6090b0824 */ /* 0x000fe200078e0208 */
[----:B------:R-:W-:Y:S02]  /*0910*/  LOP3.LUT R8, R0, 0x1, RZ, 0xc0, !PT ;  /* 0x0000000100087812 */ /* 0x000fe400078ec0ff */
[----:B------:R-:W-:Y:S01]  /*0920*/  MOV R9, R0 ;  /* 0x0000000000097202 */ /* 0x000fe20000000f00 */
[----:B------:R-:W-:Y:S01]  /*0930*/  @P0 IMAD R13, R7, -0xa, R12 ;  /* 0xfffffff6070d0824 */ /* 0x000fe200078e020c */
[----:B------:R-:W-:Y:S01]  /*0940*/  ISETP.NE.U32.AND P1, PT, R8, 0x1, PT ;  /* 0x000000010800780c */ /* 0x000fe20003f25070 */
[----:B------:R0:W-:Y:S04]  /*0950*/  @P0 STG.E desc[UR6][R4.64], R11 ;  /* 0x0000000b04000986 */ /* 0x0001e8000c101906 */
[----:B------:R0:W-:Y:S08]  /*0960*/  @P0 STG.E desc[UR6][R4.64+0x4], R13 ;  /* 0x0000040d04000986 */ /* 0x0001f0000c101906 */
[----:B------:R-:W-:Y:S05]  /*0970*/  @P1 BRA `(.L_x_0) ;  /* 0x0000000000281947 */ /* 0x000fea0003800000 */
[----:B0-----:R-:W0:Y:S02]  /*0980*/  LDC.64 R4, c[0x0][0x380] ;  /* 0x0000e000ff047b82 */ /* 0x001e240000000a00 */
[----:B0-----:R-:W-:-:S05]  /*0990*/  IMAD.WIDE.U32 R4, R6, 0x4, R4 ;  /* 0x0000000406047825 */ /* 0x001fca00078e0004 */
[----:B------:R-:W2:Y:S01]  /*09a0*/  LDG.E R6, desc[UR6][R4.64] ;  /* 0x0000000604067981 */ /* 0x000ea2000c1e1900 */
[----:B------:R-:W-:Y:S01]  /*09b0*/  IMAD.MOV.U32 R9, RZ, RZ, R0 ;  /* 0x000000ffff097224 */ /* 0x000fe200078e0000 */
[----:B--2---:R-:W-:-:S05]  /*09c0*/  IADD3 R6, PT, PT, R7, R6, RZ ;  /* 0x0000000607067210 */ /* 0x004fca0007ffe0ff */
[----:B------:R-:W-:-:S05]  /*09d0*/  IMAD.HI R7, R6, 0x66666667, RZ ;  /* 0x6666666706077827 */ /* 0x000fca00078e02ff */
[----:B------:R-:W-:-:S04]  /*09e0*/  SHF.R.U32.HI R8, RZ, 0x1f, R7 ;  /* 0x0000001fff087819 */ /* 0x000fc80000011607 */
[----:B------:R-:W-:-:S05]  /*09f0*/  LEA.HI.SX32 R7, R7, R8, 0x1e ;  /* 0x0000000807077211 */ /* 0x000fca00078ff2ff */
[----:B------:R-:W-:-:S05]  /*0a00*/  IMAD R11, R7, -0xa, R6 ;  /* 0xfffffff6070b7824 */ /* 0x000fca00078e0206 */
[----:B------:R2:W-:Y:S02]  /*0a10*/  STG.E desc[UR6][R4.64], R11 ;  /* 0x0000000b04007986 */ /* 0x0005e4000c101906 */
.L_x_0:
[----:B------:R-:W-:-:S13]  /*0a20*/  ISETP.NE.AND P0, PT, R7, RZ, PT ;  /* 0x000000ff0700720c */ /* 0x000fda0003f05270 */
[----:B------:R-:W-:Y:S05]  /*0a30*/  @!P0 EXIT ;  /* 0x000000000000894d */ /* 0x000fea0003800000 */
[----:B012---:R-:W0:Y:S02]  /*0a40*/  LDC.64 R4, c[0x0][0x380] ;  /* 0x0000e000ff047b82 */ /* 0x007e240000000a00 */
[C---:B0-----:R-:W-:Y:S01]  /*0a50*/  IMAD.WIDE.U32 R4, R9.reuse, 0x4, R4 ;  /* 0x0000000409047825 */ /* 0x041fe200078e0004 */
[----:B------:R-:W-:-:S04]  /*0a60*/  IADD3 R9, PT, PT, R9, 0x1, RZ ;  /* 0x0000000109097810 */ /* 0x000fc80007ffe0ff */
[----:B------:R-:W-:Y:S04]  /*0a70*/  STG.E desc[UR6][R4.64], R7 ;  /* 0x0000000704007986 */ /* 0x000fe8000c101906 */
[----:B------:R-:W-:Y:S01]  /*0a80*/  STG.E desc[UR6][R2.64+0x4e0], R9 ;  /* 0x0004e00902007986 */ /* 0x000fe2000c101906 */
[----:B------:R-:W-:Y:S05]  /*0a90*/  EXIT ;  /* 0x000000000000794d */ /* 0x000fea0003800000 */
.L_x_4:
[----:B------:R-:W-:-:S00]  /*0aa0*/  BRA `(.L_x_4) ;  /* 0xfffffffc00fc7947 */ /* 0x000fc0000383ffff */
[----:B------:R-:W-:-:S00]  /*0ab0*/  NOP ;  /* 0x0000000000007918 */ /* 0x000fc00000000000 */
        /* <DEDUP_REMOVED lines=12> */
.L_x_45:


//--------------------- .text._Z14multiplicationP9SLargeNumS0_S0_ --------------------------
	.section	.text._Z14multiplicationP9SLargeNumS0_S0_,"ax",@progbits
	.align	128
        .global         _Z14multiplicationP9SLargeNumS0_S0_
        .type           _Z14multiplicationP9SLargeNumS0_S0_,@function
        .size           _Z14multiplicationP9SLargeNumS0_S0_,(.L_x_46 - _Z14multiplicationP9SLargeNumS0_S0_)
        .other          _Z14multiplicationP9SLargeNumS0_S0_,@"STO_CUDA_ENTRY STV_DEFAULT"
_Z14multiplicationP9SLargeNumS0_S0_:
.text._Z14multiplicationP9SLargeNumS0_S0_:
[----:B------:R-:W-:Y:S08]  /*0000*/  LDC R1, c[0x0][0x37c] ;  /* 0x0000df00ff017b82 */ /* 0x000ff00000000800 */
[----:B------:R-:W0:Y:S01]  /*0010*/  LDC.64 R6, c[0x0][0x380] ;  /* 0x0000e000ff067b82 */ /* 0x000e220000000a00 */
[----:B------:R-:W0:Y:S07]  /*0020*/  LDCU.64 UR8, c[0x0][0x358] ;  /* 0x00006b00ff0877ac */ /* 0x000e2e0008000a00 */
[----:B------:R-:W1:Y:S01]  /*0030*/  LDC.64 R2, c[0x0][0x388] ;  /* 0x0000e200ff027b82 */ /* 0x000e620000000a00 */
[----:B0-----:R-:W2:Y:S04]  /*0040*/  LDG.E R0, desc[UR8][R6.64+0x4e0] ;  /* 0x0004e00806007981 */ /* 0x001ea8000c1e1900 */
[----:B-1----:R-:W3:Y:S03]  /*0050*/  LDG.E R3, desc[UR8][R2.64+0x4e0] ;  /* 0x0004e00802037981 */ /* 0x002ee6000c1e1900 */
[----:B------:R-:W0:Y:S01]  /*0060*/  S2UR UR4, SR_CTAID.X ;  /* 0x00000000000479c3 */ /* 0x000e220000002500 */
[----:B------:R-:W-:Y:S01]  /*0070*/  BSSY.RECONVERGENT B0, `(.L_x_5) ;  /* 0x0000013000007945 */ /* 0x000fe20003800200 */
[----:B------:R-:W1:Y:S06]  /*0080*/  S2R R11, SR_TID.X ;  /* 0x00000000000b7919 */ /* 0x000e6c0000002100 */
[----:B------:R-:W0:Y:S01]  /*0090*/  LDC R10, c[0x0][0x360] ;  /* 0x0000d800ff0a7b82 */ /* 0x000e220000000800 */
[----:B-1----:R-:W-:-:S02]  /*00a0*/  IMAD.MOV.U32 R4, RZ, RZ, R11 ;  /* 0x000000ffff047224 */ /* 0x002fc400078e000b */
[----:B0-----:R-:W-:Y:S01]  /*00b0*/  IMAD R5, R10, UR4, R11 ;  /* 0x000000040a057c24 */ /* 0x001fe2000f8e020b */
[----:B--2---:R-:W-:Y:S02]  /*00c0*/  ISETP.GE.AND P1, PT, R11, R0, PT ;  /* 0x000000000b00720c */ /* 0x004fe40003f26270 */
[----:B---3--:R-:W-:-:S11]  /*00d0*/  ISETP.GE.AND P0, PT, R4, R3, PT ;  /* 0x000000030400720c */ /* 0x008fd60003f06270 */
[----:B------:R-:W-:Y:S05]  /*00e0*/  @P1 BRA `(.L_x_6) ;  /* 0x00000000002c1947 */ /* 0x000fea0003800000 */
[----:B------:R-:W0:Y:S01]  /*00f0*/  S2R R7, SR_CgaCtaId ;  /* 0x0000000000077919 */ /* 0x000e220000008800 */
[----:B------:R-:W1:Y:S01]  /*0100*/  LDC.64 R8, c[0x0][0x380] ;  /* 0x0000e000ff087b82 */ /* 0x000e620000000a00 */
[----:B------:R-:W-:-:S04]  /*0110*/  MOV R2, 0x400 ;  /* 0x0000040000027802 */ /* 0x000fc80000000f00 */
[----:B0-----:R-:W-:-:S07]  /*0120*/  LEA R2, R7, R2, 0x18 ;  /* 0x0000000207027211 */ /* 0x001fce00078ec0ff */
.L_x_7:
[----:B01----:R-:W-:-:S06]  /*0130*/  IMAD.WIDE R6, R11, 0x4, R8 ;  /* 0x000000040b067825 */ /* 0x003fcc00078e0208 */
[----:B------:R-:W2:Y:S01]  /*0140*/  LDG.E R6, desc[UR8][R6.64] ;  /* 0x0000000806067981 */ /* 0x000ea2000c1e1900 */
[--C-:B------:R-:W-:Y:S02]  /*0150*/  IMAD.IADD R13, R2, 0x1, R11.reuse ;  /* 0x00000001020d7824 */ /* 0x100fe400078e020b */
[----:B------:R-:W-:-:S05]  /*0160*/  IMAD.IADD R11, R10, 0x1, R11 ;  /* 0x000000010a0b7824 */ /* 0x000fca00078e020b */
[----:B------:R-:W-:Y:S01]  /*0170*/  ISETP.GE.AND P1, PT, R11, R0, PT ;  /* 0x000000000b00720c */ /* 0x000fe20003f26270 */
[----:B--2---:R0:W-:-:S12]  /*0180*/  STS.U8 [R13], R6 ;  /* 0x000000060d007388 */ /* 0x0041d80000000000 */
[----:B------:R-:W-:Y:S05]  /*0190*/  @!P1 BRA `(.L_x_7) ;  /* 0xfffffffc00e49947 */ /* 0x000fea000383ffff */
.L_x_6:
[----:B------:R-:W-:Y:S05]  /*01a0*/  BSYNC.RECONVERGENT B0 ;  /* 0x0000000000007941 */ /* 0x000fea0003800200 */
.L_x_5:
[----:B------:R-:W-:Y:S04]  /*01b0*/  BSSY.RECONVERGENT B0, `(.L_x_8) ;  /* 0x000000e000007945 */ /* 0x000fe80003800200 */
[----:B------:R-:W-:Y:S05]  /*01c0*/  @P0 BRA `(.L_x_9) ;  /* 0x0000000000300947 */ /* 0x000fea0003800000 */
[----:B------:R-:W1:Y:S01]  /*01d0*/  S2R R11, SR_CgaCtaId ;  /* 0x00000000000b7919 */ /* 0x000e620000008800 */
[----:B------:R-:W2:Y:S01]  /*01e0*/  LDC.64 R8, c[0x0][0x388] ;  /* 0x0000e200ff087b82 */ /* 0x000ea20000000a00 */
[----:B------:R-:W-:-:S05]  /*01f0*/  MOV R2, 0x400 ;  /* 0x0000040000027802 */ /* 0x000fca0000000f00 */
[----:B------:R-:W-:-:S05]  /*0200*/  VIADD R2, R2, 0x9b ;  /* 0x0000009b02027836 */ /* 0x000fca0000000000 */
[----:B-1----:R-:W-:-:S07]  /*0210*/  LEA R11, R11, R2, 0x18 ;  /* 0x000000020b0b7211 */ /* 0x002fce00078ec0ff */
.L_x_10:
[----:B012---:R-:W-:-:S06]  /*0220*/  IMAD.WIDE R6, R4, 0x4, R8 ;  /* 0x0000000404067825 */ /* 0x007fcc00078e0208 */
[----:B------:R-:W2:Y:S01]  /*0230*/  LDG.E R6, desc[UR8][R6.64] ;  /* 0x0000000806067981 */ /* 0x000ea2000c1e1900 */
[--C-:B------:R-:W-:Y:S02]  /*0240*/  IMAD.IADD R13, R11, 0x1, R4.reuse ;  /* 0x000000010b0d7824 */ /* 0x100fe400078e0204 */
[----:B------:R-:W-:-:S05]  /*0250*/  IMAD.IADD R4, R10, 0x1, R4 ;  /* 0x000000010a047824 */ /* 0x000fca00078e0204 */
[----:B------:R-:W-:Y:S01]  /*0260*/  ISETP.GE.AND P0, PT, R4, R3, PT ;  /* 0x000000030400720c */ /* 0x000fe20003f06270 */
[----:B--2---:R1:W-:-:S12]  /*0270*/  STS.U8 [R13], R6 ;  /* 0x000000060d007388 */ /* 0x0043d80000000000 */
[----:B------:R-:W-:Y:S05]  /*0280*/  @!P0 BRA `(.L_x_10) ;  /* 0xfffffffc00e48947 */ /* 0x000fea000383ffff */
.L_x_9:
[----:B------:R-:W-:Y:S05]  /*0290*/  BSYNC.RECONVERGENT B0 ;  /* 0x0000000000007941 */ /* 0x000fea0003800200 */
.L_x_8:
[----:B------:R-:W-:Y:S01]  /*02a0*/  BAR.SYNC.DEFER_BLOCKING 0x0 ;  /* 0x0000000000007b1d */ /* 0x000fe20000010000 */
[----:B------:R-:W-:-:S05]  /*02b0*/  ISETP.GE.AND P0, PT, R5, R0, PT ;  /* 0x000000000500720c */ /* 0x000fca0003f06270 */
[----:B------:R-:W-:Y:S08]  /*02c0*/  BSSY.RECONVERGENT B0, `(.L_x_11) ;  /* 0x000019c000007945 */ /* 0x000ff00003800200 */
[----:B------:R-:W-:Y:S05]  /*02d0*/  @P0 BRA `(.L_x_12) ;  /* 0x0000000c00180947 */ /* 0x000fea0003800000 */
[----:B------:R-:W-:Y:S01]  /*02e0*/  ISETP.GE.AND P0, PT, R3, 0x1, PT ;  /* 0x000000010300780c */ /* 0x000fe20003f06270 */
[----:B------:R-:W-:Y:S01]  /*02f0*/  BSSY.RECONVERGENT B4, `(.L_x_13) ;  /* 0x00000c0000047945 */ /* 0x000fe20003800200 */
[----:B------:R-:W-:Y:S02]  /*0300*/  IMAD.MOV.U32 R11, RZ, RZ, RZ ;  /* 0x000000ffff0b7224 */ /* 0x000fe400078e00ff */
[----:B------:R-:W-:-:S13]  /*0310*/  ISETP.LT.OR P0, PT, R5, RZ, !P0 ;  /* 0x000000ff0500720c */ /* 0x000fda0004701670 */
[----:B------:R-:W-:Y:S05]  /*0320*/  @P0 BRA `(.L_x_14) ;  /* 0x0000000800f00947 */ /* 0x000fea0003800000 */
[--C-:B------:R-:W-:Y:S01]  /*0330*/  VIADDMNMX.U32 R2, R3, 0xffffffff, R5.reuse, PT ;  /* 0xffffffff03027846 */ /* 0x100fe20003800005 */
[----:B------:R-:W-:Y:S01]  /*0340*/  BSSY.RECONVERGENT B3, `(.L_x_15) ;  /* 0x00000a8000037945 */ /* 0x000fe20003800200 */
[----:B------:R-:W-:Y:S02]  /*0350*/  IMAD.MOV.U32 R11, RZ, RZ, RZ ;  /* 0x000000ffff0b7224 */ /* 0x000fe400078e00ff */
[C---:B------:R-:W-:Y:S01]  /*0360*/  ISETP.GE.U32.AND P0, PT, R2.reuse, 0x3, PT ;  /* 0x000000030200780c */ /* 0x040fe20003f06070 */
[----:B------:R-:W-:Y:S02]  /*0370*/  VIADD R2, R2, 0x1 ;  /* 0x0000000102027836 */ /* 0x000fe40000000000 */
[----:B------:R-:W-:Y:S02]  /*0380*/  IMAD.MOV.U32 R9, RZ, RZ, R5 ;  /* 0x000000ffff097224 */ /* 0x000fe400078e0005 */
[----:B------:R-:W-:Y:S01]  /*0390*/  IMAD.MOV.U32 R4, RZ, RZ, RZ ;  /* 0x000000ffff047224 */ /* 0x000fe200078e00ff */
[----:B01----:R-:W-:-:S07]  /*03a0*/  LOP3.LUT R6, R2, 0x3, RZ, 0xc0, !PT ;  /* 0x0000000302067812 */ /* 0x003fce00078ec0ff */
[----:B------:R-:W-:Y:S05]  /*03b0*/  @!P0 BRA `(.L_x_16) ;  /* 0x0000000800808947 */ /* 0x000fea0003800000 */
[----:B------:R-:W0:Y:S01]  /*03c0*/  S2R R7, SR_CgaCtaId ;  /* 0x0000000000077919 */ /* 0x000e220000008800 */
[----:B------:R-:W-:Y:S01]  /*03d0*/  LOP3.LUT R4, R2, 0x7ffffffc, RZ, 0xc0, !PT ;  /* 0x7ffffffc02047812 */ /* 0x000fe200078ec0ff */
[----:B------:R-:W-:Y:S01]  /*03e0*/  BSSY.RECONVERGENT B2, `(.L_x_17) ;  /* 0x000009c000027945 */ /* 0x000fe20003800200 */
[----:B------:R-:W-:-:S03]  /*03f0*/  MOV R8, 0x400 ;  /* 0x0000040000087802 */ /* 0x000fc60000000f00 */
[----:B------:R-:W-:Y:S01]  /*0400*/  BSSY.RELIABLE B1, `(.L_x_18) ;  /* 0x0000082000017945 */ /* 0x000fe20003800100 */
[----:B------:R-:W-:Y:S02]  /*0410*/  VIADD R9, R5, 0xffffffff ;  /* 0xffffffff05097836 */ /* 0x000fe40000000000 */
[----:B------:R-:W-:Y:S02]  /*0420*/  IMAD.MOV R12, RZ, RZ, -R4 ;  /* 0x000000ffff0c7224 */ /* 0x000fe400078e0a04 */
[----:B------:R-:W-:Y:S02]  /*0430*/  VIADD R2, R8, 0x9b ;  /* 0x0000009b08027836 */ /* 0x000fe40000000000 */
[----:B------:R-:W-:Y:S01]  /*0440*/  IMAD.MOV.U32 R11, RZ, RZ, RZ ;  /* 0x000000ffff0b7224 */ /* 0x000fe200078e00ff */
[----:B------:R-:W-:Y:S02]  /*0450*/  ISETP.GE.AND P0, PT, R12, RZ, PT ;  /* 0x000000ff0c00720c */ /* 0x000fe40003f06270 */
[----:B0-----:R-:W-:-:S05]  /*0460*/  LEA R2, R7, R2, 0x18 ;  /* 0x0000000207027211 */ /* 0x001fca00078ec0ff */
[----:B------:R-:W-:-:S06]  /*0470*/  VIADD R2, R2, 0x1 ;  /* 0x0000000102027836 */ /* 0x000fcc0000000000 */
[----:B------:R-:W-:Y:S05]  /*0480*/  @P0 BRA `(.L_x_19) ;  /* 0x0000000400e40947 */ /* 0x000fea0003800000 */
[----:B------:R-:W-:Y:S01]  /*0490*/  IMAD.MOV R10, RZ, RZ, -R12 ;  /* 0x000000ffff0a7224 */ /* 0x000fe200078e0a0c */
[----:B------:R-:W-:Y:S01]  /*04a0*/  BSSY.RECONVERGENT B5, `(.L_x_20) ;  /* 0x000004a000057945 */ /* 0x000fe20003800200 */
[----:B------:R-:W-:-:S03]  /*04b0*/  PLOP3.LUT P0, PT, PT, PT, PT, 0x80, 0x8 ;  /* 0x000000000008781c */ /* 0x000fc60003f0f070 */
[----:B------:R-:W-:-:S13]  /*04c0*/  ISETP.GT.AND P1, PT, R10, 0xc, PT ;  /* 0x0000000c0a00780c */ /* 0x000fda0003f24270 */
[----:B------:R-:W-:Y:S05]  /*04d0*/  @!P1 BRA `(.L_x_21) ;  /* 0x0000000400189947 */ /* 0x000fea0003800000 */
[----:B------:R-:W-:Y:S02]  /*04e0*/  PLOP3.LUT P0, PT, PT, PT, PT, 0x8, 0x80 ;  /* 0x000000000080781c */ /* 0x000fe40003f0e170 */
[----:B------:R-:W-:-:S11]  /*04f0*/  LEA R10, R7, R8, 0x18 ;  /* 0x00000008070a7211 */ /* 0x000fd600078ec0ff */
.L_x_22:
[----:B------:R-:W-:Y:S01]  /*0500*/  IMAD.IADD R13, R10, 0x1, R9 ;  /* 0x000000010a0d7824 */ /* 0x000fe200078e0209 */
[----:B------:R-:W-:Y:S01]  /*0510*/  LDS.U8 R17, [R2] ;  /* 0x0000000002117984 */ /* 0x000fe20000000000 */
[----:B------:R-:W-:Y:S02]  /*0520*/  VIADD R12, R12, 0x10 ;  /* 0x000000100c0c7836 */ /* 0x000fe40000000000 */
[----:B------:R-:W-:Y:S01]  /*0530*/  VIADD R9, R9, 0xfffffff0 ;  /* 0xfffffff009097836 */ /* 0x000fe20000000000 */
[----:B------:R-:W0:Y:S02]  /*0540*/  LDS.U8 R18, [R2+-0x1] ;  /* 0xffffff0002127984 */ /* 0x000e240000000000 */
[----:B------:R-:W-:Y:S02]  /*0550*/  ISETP.GE.AND P1, PT, R12, -0xc, PT ;  /* 0xfffffff40c00780c */ /* 0x000fe40003f26270 */
[----:B------:R-:W-:Y:S04]  /*0560*/  LDS.U8 R14, [R2+0x2] ;  /* 0x00000200020e7984 */ /* 0x000fe80000000000 */
[----:B------:R-:W1:Y:S04]  /*0570*/  LDS.U8 R15, [R2+0x1] ;  /* 0x00000100020f7984 */ /* 0x000e680000000000 */
[----:B------:R-:W-:Y:S04]  /*0580*/  LDS.U8 R19, [R13+-0x2] ;  /* 0xfffffe000d137984 */ /* 0x000fe80000000000 */
[----:B------:R-:W2:Y:S04]  /*0590*/  LDS.U8 R16, [R13+-0x1] ;  /* 0xffffff000d107984 */ /* 0x000ea80000000000 */
[----:B------:R-:W-:Y:S04]  /*05a0*/  LDS.U8 R20, [R13] ;  /* 0x000000000d147984 */ /* 0x000fe80000000000 */
[----:B------:R-:W3:Y:S04]  /*05b0*/  LDS.U8 R21, [R13+0x1] ;  /* 0x000001000d157984 */ /* 0x000ee80000000000 */
[----:B------:R-:W-:Y:S04]  /*05c0*/  LDS.U8 R22, [R2+0x6] ;  /* 0x0000060002167984 */ /* 0x000fe80000000000 */
[----:B------:R-:W4:Y:S04]  /*05d0*/  LDS.U8 R25, [R2+0x5] ;  /* 0x0000050002197984 */ /* 0x000f280000000000 */
[----:B------:R-:W-:Y:S01]  /*05e0*/  LDS.U8 R24, [R2+0x4] ;  /* 0x0000040002187984 */ /* 0x000fe20000000000 */
[----:B0-----:R-:W-:-:S03]  /*05f0*/  PRMT R23, R18, 0x3340, R17 ;  /* 0x0000334012177816 */ /* 0x001fc60000000011 */
[----:B------:R-:W0:Y:S04]  /*0600*/  LDS.U8 R27, [R2+0x3] ;  /* 0x00000300021b7984 */ /* 0x000e280000000000 */
[----:B------:R-:W-:Y:S01]  /*0610*/  LDS.U8 R17, [R13+-0x6] ;  /* 0xfffffa000d117984 */ /* 0x000fe20000000000 */
[----:B-1----:R-:W-:-:S03]  /*0620*/  PRMT R14, R15, 0x3340, R14 ;  /* 0x000033400f0e7816 */ /* 0x002fc6000000000e */
[----:B------:R-:W1:Y:S01]  /*0630*/  LDS.U8 R18, [R13+-0x5] ;  /* 0xfffffb000d127984 */ /* 0x000e620000000000 */
[----:B------:R-:W-:-:S03]  /*0640*/  PRMT R14, R23, 0x5410, R14 ;  /* 0x00005410170e7816 */ /* 0x000fc6000000000e */
[----:B------:R-:W-:Y:S01]  /*0650*/  LDS.U8 R15, [R13+-0x4] ;  /* 0xfffffc000d0f7984 */ /* 0x000fe20000000000 */
[----:B--2---:R-:W-:-:S03]  /*0660*/  PRMT R19, R16, 0x3340, R19 ;  /* 0x0000334010137816 */ /* 0x004fc60000000013 */
[----:B------:R-:W-:Y:S04]  /*0670*/  LDS.U8 R23, [R2+0x7] ;  /* 0x0000070002177984 */ /* 0x000fe80000000000 */
[----:B------:R-:W2:Y:S01]  /*0680*/  LDS.U8 R16, [R13+-0x3] ;  /* 0xfffffd000d107984 */ /* 0x000ea20000000000 */
[----:B---3--:R-:W-:-:S03]  /*0690*/  PRMT R20, R21, 0x3340, R20 ;  /* 0x0000334015147816 */ /* 0x008fc60000000014 */
[----:B------:R-:W-:Y:S01]  /*06a0*/  LDS.U8 R26, [R2+0xd] ;  /* 0x00000d00021a7984 */ /* 0x000fe20000000000 */
[----:B------:R-:W-:-:S03]  /*06b0*/  PRMT R19, R20, 0x5410, R19 ;  /* 0x0000541014137816 */ /* 0x000fc60000000013 */
[----:B------:R-:W-:Y:S01]  /*06c0*/  LDS.U8 R21, [R13+-0x8] ;  /* 0xfffff8000d157984 */ /* 0x000fe20000000000 */
[----:B----4-:R-:W-:Y:S01]  /*06d0*/  PRMT R22, R25, 0x3340, R22 ;  /* 0x0000334019167816 */ /* 0x010fe20000000016 */
[----:B------:R-:W-:Y:S02]  /*06e0*/  IDP.4A.U8.U8 R14, R19, R14, RZ ;  /* 0x0000000e130e7226 */ /* 0x000fe400000000ff */
[----:B------:R-:W3:Y:S04]  /*06f0*/  LDS.U8 R20, [R2+0x8] ;  /* 0x0000080002147984 */ /* 0x000ee80000000000 */
[----:B------:R-:W-:Y:S01]  /*0700*/  LDS.U8 R25, [R2+0xe] ;  /* 0x00000e0002197984 */ /* 0x000fe20000000000 */
[----:B0-----:R-:W-:-:S03]  /*0710*/  PRMT R27, R27, 0x3340, R24 ;  /* 0x000033401b1b7816 */ /* 0x001fc60000000018 */
[----:B------:R-:W-:Y:S04]  /*0720*/  LDS.U8 R19, [R13+-0xa] ;  /* 0xfffff6000d137984 */ /* 0x000fe80000000000 */
[----:B------:R-:W0:Y:S01]  /*0730*/  LDS.U8 R24, [R13+-0x9] ;  /* 0xfffff7000d187984 */ /* 0x000e220000000000 */
[----:B-1----:R-:W-:-:S03]  /*0740*/  PRMT R17, R18, 0x3340, R17 ;  /* 0x0000334012117816 */ /* 0x002fc60000000011 */
[----:B------:R-:W-:Y:S04]  /*0750*/  LDS.U8 R28, [R2+0xb] ;  /* 0x00000b00021c7984 */ /* 0x000fe80000000000 */
[----:B------:R-:W-:Y:S01]  /*0760*/  LDS.U8 R18, [R2+0x9] ;  /* 0x0000090002127984 */ /* 0x000fe20000000000 */
[----:B--2---:R-:W-:Y:S02]  /*0770*/  PRMT R16, R16, 0x3340, R15 ;  /* 0x0000334010107816 */ /* 0x004fe4000000000f */
[----:B------:R-:W-:Y:S02]  /*0780*/  PRMT R15, R27, 0x5410, R22 ;  /* 0x000054101b0f7816 */ /* 0x000fe40000000016 */
[----:B------:R-:W-:Y:S01]  /*0790*/  PRMT R16, R16, 0x5410, R17 ;  /* 0x0000541010107816 */ /* 0x000fe20000000011 */
[----:B------:R-:W1:Y:S04]  /*07a0*/  LDS.U8 R22, [R13+-0x7] ;  /* 0xfffff9000d167984 */ /* 0x000e680000000000 */
[----:B------:R-:W2:Y:S01]  /*07b0*/  LDS.U8 R17, [R2+0xa] ;  /* 0x00000a0002117984 */ /* 0x000ea20000000000 */
[----:B------:R-:W-:Y:S01]  /*07c0*/  IDP.4A.U8.U8 R15, R16, R15, RZ ;  /* 0x0000000f100f7226 */ /* 0x000fe200000000ff */
[----:B---3--:R-:W-:-:S02]  /*07d0*/  PRMT R20, R23, 0x3340, R20 ;  /* 0x0000334017147816 */ /* 0x008fc40000000014 */
[----:B------:R-:W-:Y:S02]  /*07e0*/  LDS.U8 R23, [R13+-0xc] ;  /* 0xfffff4000d177984 */ /* 0x000fe40000000000 */
[----:B------:R-:W-:Y:S02]  /*07f0*/  IADD3 R11, PT, PT, R15, R14, R11 ;  /* 0x0000000e0f0b7210 */ /* 0x000fe40007ffe00b */
[----:B0-----:R-:W-:Y:S02]  /*0800*/  PRMT R19, R24, 0x3340, R19 ;  /* 0x0000334018137816 */ /* 0x001fe40000000013 */
[----:B------:R-:W-:Y:S01]  /*0810*/  LDS.U8 R24, [R13+-0xd] ;  /* 0xfffff3000d187984 */ /* 0x000fe20000000000 */
[----:B-1----:R-:W-:-:S03]  /*0820*/  PRMT R22, R22, 0x3340, R21 ;  /* 0x0000334016167816 */ /* 0x002fc60000000015 */
[----:B------:R-:W0:Y:S01]  /*0830*/  LDS.U8 R21, [R13+-0xe] ;  /* 0xfffff2000d157984 */ /* 0x000e220000000000 */
[----:B--2---:R-:W-:Y:S02]  /*0840*/  PRMT R17, R18, 0x3340, R17 ;  /* 0x0000334012117816 */ /* 0x004fe40000000011 */
[----:B------:R-:W-:Y:S02]  /*0850*/  PRMT R18, R26, 0x3340, R25 ;  /* 0x000033401a127816 */ /* 0x000fe40000000019 */
[----:B------:R1:W2:Y:S01]  /*0860*/  LDS.U8 R25, [R2+0xc] ;  /* 0x00000c0002197984 */ /* 0x0002a20000000000 */
[----:B------:R-:W-:Y:S02]  /*0870*/  PRMT R20, R20, 0x5410, R17 ;  /* 0x0000541014147816 */ /* 0x000fe40000000011 */
[----:B------:R-:W-:Y:S01]  /*0880*/  PRMT R19, R22, 0x5410, R19 ;  /* 0x0000541016137816 */ /* 0x000fe20000000013 */
[----:B------:R-:W3:Y:S04]  /*0890*/  LDS.U8 R26, [R13+-0xb] ;  /* 0xfffff5000d1a7984 */ /* 0x000ee80000000000 */
[----:B------:R-:W-:-:S02]  /*08a0*/  IDP.4A.U8.U8 R20, R19, R20, RZ ;  /* 0x0000001413147226 */ /* 0x000fc400000000ff */
[----:B-1----:R-:W-:Y:S01]  /*08b0*/  VIADD R2, R2, 0x10 ;  /* 0x0000001002027836 */ /* 0x002fe20000000000 */
[----:B0-----:R-:W-:Y:S02]  /*08c0*/  PRMT R21, R24, 0x3340, R21 ;  /* 0x0000334018157816 */ /* 0x001fe40000000015 */
[----:B--2---:R-:W-:Y:S02]  /*08d0*/  PRMT R25, R28, 0x3340, R25 ;  /* 0x000033401c197816 */ /* 0x004fe40000000019 */
[----:B---3--:R-:W-:Y:S02]  /*08e0*/  PRMT R26, R26, 0x3340, R23 ;  /* 0x000033401a1a7816 */ /* 0x008fe40000000017 */
[----:B------:R-:W-:Y:S02]  /*08f0*/  PRMT R18, R25, 0x5410, R18 ;  /* 0x0000541019127816 */ /* 0x000fe40000000012 */
[----:B------:R-:W-:-:S05]  /*0900*/  PRMT R21, R26, 0x5410, R21 ;  /* 0x000054101a157816 */ /* 0x000fca0000000015 */
[----:B------:R-:W-:-:S05]  /*0910*/  IDP.4A.U8.U8 R18, R21, R18, RZ ;  /* 0x0000001215127226 */ /* 0x000fca00000000ff */
[----:B------:R-:W-:Y:S01]  /*0920*/  IADD3 R11, PT, PT, R18, R20, R11 ;  /* 0x00000014120b7210 */ /* 0x000fe20007ffe00b */
[----:B------:R-:W-:Y:S06]  /*0930*/  @!P1 BRA `(.L_x_22) ;  /* 0xfffffff800f09947 */ /* 0x000fec000383ffff */
.L_x_21:
[----:B------:R-:W-:Y:S05]  /*0940*/  BSYNC.RECONVERGENT B5 ;  /* 0x0000000000057941 */ /* 0x000fea0003800200 */
.L_x_20:
[----:B------:R-:W-:Y:S01]  /*0950*/  IMAD.MOV R10, RZ, RZ, -R12 ;  /* 0x000000ffff0a7224 */ /* 0x000fe200078e0a0c */
[----:B------:R-:W-:Y:S04]  /*0960*/  BSSY.RECONVERGENT B5, `(.L_x_23) ;  /* 0x0000028000057945 */ /* 0x000fe80003800200 */
[----:B------:R-:W-:-:S13]  /*0970*/  ISETP.GT.AND P1, PT, R10, 0x4, PT ;  /* 0x000000040a00780c */ /* 0x000fda0003f24270 */
[----:B------:R-:W-:Y:S05]  /*0980*/  @!P1 BRA `(.L_x_24) ;  /* 0x0000000000949947 */ /* 0x000fea0003800000 */
[----:B------:R-:W-:Y:S01]  /*0990*/  LDS.U8 R10, [R2+0x2] ;  /* 0x00000200020a7984 */ /* 0x000fe20000000000 */
[----:B------:R-:W-:Y:S01]  /*09a0*/  LEA R14, R7, R8, 0x18 ;  /* 0x00000008070e7211 */ /* 0x000fe200078ec0ff */
[----:B------:R-:W-:Y:S01]  /*09b0*/  VIADD R12, R12, 0x8 ;  /* 0x000000080c0c7836 */ /* 0x000fe20000000000 */
[----:B------:R-:W-:Y:S01]  /*09c0*/  PLOP3.LUT P0, PT, PT, PT, PT, 0x8, 0x80 ;  /* 0x000000000080781c */ /* 0x000fe20003f0e170 */
[----:B------:R-:W0:Y:S02]  /*09d0*/  LDS.U8 R13, [R2+0x1] ;  /* 0x00000100020d7984 */ /* 0x000e240000000000 */
[C---:B------:R-:W-:Y:S02]  /*09e0*/  IMAD.IADD R23, R9.reuse, 0x1, R14 ;  /* 0x0000000109177824 */ /* 0x040fe400078e020e */
[----:B------:R-:W-:Y:S01]  /*09f0*/  LDS.U8 R19, [R2] ;  /* 0x0000000002137984 */ /* 0x000fe20000000000 */
[----:B------:R-:W-:-:S03]  /*0a00*/  VIADD R9, R9, 0xfffffff8 ;  /* 0xfffffff809097836 */ /* 0x000fc60000000000 */
[----:B------:R-:W1:Y:S04]  /*0a10*/  LDS.U8 R20, [R2+-0x1] ;  /* 0xffffff0002147984 */ /* 0x000e680000000000 */
[----:B------:R-:W-:Y:S04]  /*0a20*/  LDS.U8 R24, [R2+0x6] ;  /* 0x0000060002187984 */ /* 0x000fe80000000000 */
[----:B------:R-:W2:Y:S04]  /*0a30*/  LDS.U8 R25, [R2+0x5] ;  /* 0x0000050002197984 */ /* 0x000ea80000000000 */
[----:B------:R-:W-:Y:S04]  /*0a40*/  LDS.U8 R26, [R2+0x4] ;  /* 0x00000400021a7984 */ /* 0x000fe80000000000 */
[----:B------:R3:W4:Y:S04]  /*0a50*/  LDS.U8 R27, [R2+0x3] ;  /* 0x00000300021b7984 */ /* 0x0007280000000000 */
[----:B------:R-:W-:Y:S04]  /*0a60*/  LDS.U8 R22, [R23+-0x2] ;  /* 0xfffffe0017167984 */ /* 0x000fe80000000000 */
[----:B------:R-:W5:Y:S01]  /*0a70*/  LDS.U8 R21, [R23+-0x1] ;  /* 0xffffff0017157984 */ /* 0x000f620000000000 */
[----:B---3--:R-:W-:-:S03]  /*0a80*/  VIADD R2, R2, 0x8 ;  /* 0x0000000802027836 */ /* 0x008fc60000000000 */
[----:B------:R-:W-:Y:S01]  /*0a90*/  LDS.U8 R17, [R23] ;  /* 0x0000000017117984 */ /* 0x000fe20000000000 */
        /* <DEDUP_REMOVED lines=8> */
[----:B------:R-:W2:Y:S01]  /*0b20*/  LDS.U8 R16, [R23+-0x3] ;  /* 0xfffffd0017107984 */ /* 0x000ea20000000000 */
[----:B----4-:R-:W-:-:S04]  /*0b30*/  PRMT R27, R27, 0x3340, R26 ;  /* 0x000033401b1b7816 */ /* 0x010fc8000000001a */
[----:B------:R-:W-:Y:S02]  /*0b40*/  PRMT R20, R27, 0x5410, R20 ;  /* 0x000054101b147816 */ /* 0x000fe40000000014 */
[----:B-----5:R-:W-:Y:S02]  /*0b50*/  PRMT R21, R21, 0x3340, R22 ;  /* 0x0000334015157816 */ /* 0x020fe40000000016 */
[----:B0-----:R-:W-:-:S04]  /*0b60*/  PRMT R18, R18, 0x3340, R17 ;  /* 0x0000334012127816 */ /* 0x001fc80000000011 */
[----:B------:R-:W-:Y:S02]  /*0b70*/  PRMT R18, R18, 0x5410, R21 ;  /* 0x0000541012127816 */ /* 0x000fe40000000015 */
[----:B-1----:R-:W-:-:S03]  /*0b80*/  PRMT R14, R15, 0x3340, R14 ;  /* 0x000033400f0e7816 */ /* 0x002fc6000000000e */
[----:B------:R-:W-:Y:S01]  /*0b90*/  IDP.4A.U8.U8 R18, R18, R19, RZ ;  /* 0x0000001312127226 */ /* 0x000fe200000000ff */
[----:B--2---:R-:W-:-:S04]  /*0ba0*/  PRMT R13, R16, 0x3340, R13 ;  /* 0x00003340100d7816 */ /* 0x004fc8000000000d */
[----:B------:R-:W-:-:S05]  /*0bb0*/  PRMT R13, R13, 0x5410, R14 ;  /* 0x000054100d0d7816 */ /* 0x000fca000000000e */
[----:B------:R-:W-:-:S05]  /*0bc0*/  IDP.4A.U8.U8 R13, R13, R20, RZ ;  /* 0x000000140d0d7226 */ /* 0x000fca00000000ff */
[----:B------:R-:W-:-:S07]  /*0bd0*/  IADD3 R11, PT, PT, R13, R18, R11 ;  /* 0x000000120d0b7210 */ /* 0x000fce0007ffe00b */
.L_x_24:
[----:B------:R-:W-:Y:S05]  /*0be0*/  BSYNC.RECONVERGENT B5 ;  /* 0x0000000000057941 */ /* 0x000fea0003800200 */
.L_x_23:
[----:B------:R-:W-:-:S13]  /*0bf0*/  ISETP.NE.OR P0, PT, R12, RZ, P0 ;  /* 0x000000ff0c00720c */ /* 0x000fda0000705670 */
[----:B------:R-:W-:Y:S05]  /*0c00*/  @!P0 BREAK.RELIABLE B1 ;  /* 0x0000000000018942 */ /* 0x000fea0003800100 */
[----:B------:R-:W-:Y:S05]  /*0c10*/  @!P0 BRA `(.L_x_25) ;  /* 0x0000000000608947 */ /* 0x000fea0003800000 */
.L_x_19:
[----:B------:R-:W-:Y:S05]  /*0c20*/  BSYNC.RELIABLE B1 ;  /* 0x0000000000017941 */ /* 0x000fea0003800100 */
.L_x_18:
[----:B------:R-:W-:-:S07]  /*0c30*/  LEA R18, R7, R8, 0x18 ;  /* 0x0000000807127211 */ /* 0x000fce00078ec0ff */
.L_x_26:
[----:B------:R-:W-:Y:S01]  /*0c40*/  IMAD.IADD R19, R18, 0x1, R9 ;  /* 0x0000000112137824 */ /* 0x000fe200078e0209 */
[----:B------:R-:W-:Y:S01]  /*0c50*/  LDS.U8 R14, [R2+0x2] ;  /* 0x00000200020e7984 */ /* 0x000fe20000000000 */
[----:B------:R-:W-:Y:S02]  /*0c60*/  VIADD R12, R12, 0x4 ;  /* 0x000000040c0c7836 */ /* 0x000fe40000000000 */
[----:B------:R-:W-:Y:S01]  /*0c70*/  VIADD R9, R9, 0xfffffffc ;  /* 0xfffffffc09097836 */ /* 0x000fe20000000000 */
[----:B------:R-:W0:Y:S02]  /*0c80*/  LDS.U8 R15, [R2+0x1] ;  /* 0x00000100020f7984 */ /* 0x000e240000000000 */
[----:B------:R-:W-:Y:S02]  /*0c90*/  ISETP.NE.AND P0, PT, R12, RZ, PT ;  /* 0x000000ff0c00720c */ /* 0x000fe40003f05270 */
[----:B------:R-:W-:Y:S04]  /*0ca0*/  LDS.U8 R16, [R2] ;  /* 0x0000000002107984 */ /* 0x000fe80000000000 */
[----:B------:R1:W2:Y:S04]  /*0cb0*/  LDS.U8 R17, [R2+-0x1] ;  /* 0xffffff0002117984 */ /* 0x0002a80000000000 */
[----:B------:R-:W-:Y:S04]  /*0cc0*/  LDS.U8 R7, [R19+-0x2] ;  /* 0xfffffe0013077984 */ /* 0x000fe80000000000 */
[----:B------:R-:W3:Y:S01]  /*0cd0*/  LDS.U8 R8, [R19+-0x1] ;  /* 0xffffff0013087984 */ /* 0x000ee20000000000 */
[----:B-1----:R-:W-:-:S03]  /*0ce0*/  VIADD R2, R2, 0x4 ;  /* 0x0000000402027836 */ /* 0x002fc60000000000 */
[----:B------:R-:W-:Y:S04]  /*0cf0*/  LDS.U8 R10, [R19] ;  /* 0x00000000130a7984 */ /* 0x000fe80000000000 */
[----:B------:R-:W1:Y:S01]  /*0d00*/  LDS.U8 R13, [R19+0x1] ;  /* 0x00000100130d7984 */ /* 0x000e620000000000 */
[----:B0-----:R-:W-:Y:S02]  /*0d10*/  PRMT R14, R15, 0x3340, R14 ;  /* 0x000033400f0e7816 */ /* 0x001fe4000000000e */
[----:B--2---:R-:W-:-:S04]  /*0d20*/  PRMT R17, R17, 0x3340, R16 ;  /* 0x0000334011117816 */ /* 0x004fc80000000010 */
[----:B------:R-:W-:Y:S02]  /*0d30*/  PRMT R14, R17, 0x5410, R14 ;  /* 0x00005410110e7816 */ /* 0x000fe4000000000e */
[----:B---3--:R-:W-:Y:S02]  /*0d40*/  PRMT R7, R8, 0x3340, R7 ;  /* 0x0000334008077816 */ /* 0x008fe40000000007 */
[----:B-1----:R-:W-:-:S04]  /*0d50*/  PRMT R10, R13, 0x3340, R10 ;  /* 0x000033400d0a7816 */ /* 0x002fc8000000000a */
[----:B------:R-:W-:-:S05]  /*0d60*/  PRMT R7, R10, 0x5410, R7 ;  /* 0x000054100a077816 */ /* 0x000fca0000000007 */
[----:B------:R-:W-:-:S04]  /*0d70*/  IDP.4A.U8.U8 R14, R7, R14, RZ ;  /* 0x0000000e070e7226 */ /* 0x000fc800000000ff */
[----:B------:R-:W-:Y:S01]  /*0d80*/  IMAD.IADD R11, R14, 0x1, R11 ;  /* 0x000000010e0b7824 */ /* 0x000fe200078e020b */
[----:B------:R-:W-:Y:S06]  /*0d90*/  @P0 BRA `(.L_x_26) ;  /* 0xfffffffc00a80947 */ /* 0x000fec000383ffff */
.L_x_25:
[----:B------:R-:W-:Y:S05]  /*0da0*/  BSYNC.RECONVERGENT B2 ;  /* 0x0000000000027941 */ /* 0x000fea0003800200 */
.L_x_17:
[----:B------:R-:W-:-:S07]  /*0db0*/  VIADD R9, R9, 0x1 ;  /* 0x0000000109097836 */ /* 0x000fce0000000000 */
.L_x_16:
[----:B------:R-:W-:Y:S05]  /*0dc0*/  BSYNC.RECONVERGENT B3 ;  /* 0x0000000000037941 */ /* 0x000fea0003800200 */
.L_x_15:
[----:B------:R-:W-:-:S13]  /*0dd0*/  ISETP.NE.AND P0, PT, R6, RZ, PT ;  /* 0x000000ff0600720c */ /* 0x000fda0003f05270 */
[----:B------:R-:W-:Y:S05]  /*0de0*/  @!P0 BRA `(.L_x_14) ;  /* 0x0000000000408947 */ /* 0x000fea0003800000 */
[----:B------:R-:W0:Y:S01]  /*0df0*/  S2UR UR5, SR_CgaCtaId ;  /* 0x00000000000579c3 */ /* 0x000e220000008800 */
[----:B------:R-:W-:Y:S01]  /*0e00*/  UMOV UR4, 0x400 ;  /* 0x0000040000047882 */ /* 0x000fe20000000000 */
[----:B------:R-:W-:Y:S01]  /*0e10*/  IMAD.MOV R6, RZ, RZ, -R6 ;  /* 0x000000ffff067224 */ /* 0x000fe200078e0a06 */
[----:B------:R-:W-:Y:S02]  /*0e20*/  UIADD3 UR6, UPT, UPT, UR4, 0x9b, URZ ;  /* 0x0000009b04067890 */ /* 0x000fe4000fffe0ff */
[----:B0-----:R-:W-:Y:S02]  /*0e30*/  ULEA UR4, UR5, UR4, 0x18 ;  /* 0x0000000405047291 */ /* 0x001fe4000f8ec0ff */
[----:B------:R-:W-:-:S04]  /*0e40*/  ULEA UR6, UR5, UR6, 0x18 ;  /* 0x0000000605067291 */ /* 0x000fc8000f8ec0ff */
[----:B------:R-:W-:Y:S02]  /*0e50*/  VIADD R2, R9, UR4 ;  /* 0x0000000409027c36 */ /* 0x000fe40008000000 */
[----:B------:R-:W-:-:S07]  /*0e60*/  VIADD R4, R4, UR6 ;  /* 0x0000000604047c36 */ /* 0x000fce0008000000 */
.L_x_27:
[----:B------:R0:W-:Y:S01]  /*0e70*/  LDS.U8 R8, [R4] ;  /* 0x0000000004087984 */ /* 0x0001e20000000000 */
[----:B------:R-:W-:-:S03]  /*0e80*/  VIADD R6, R6, 0x1 ;  /* 0x0000000106067836 */ /* 0x000fc60000000000 */
[----:B------:R1:W2:Y:S02]  /*0e90*/  LDS.U8 R7, [R2] ;  /* 0x0000000002077984 */ /* 0x0002a40000000000 */
[----:B------:R-:W-:Y:S01]  /*0ea0*/  ISETP.NE.AND P0, PT, R6, RZ, PT ;  /* 0x000000ff0600720c */ /* 0x000fe20003f05270 */
[----:B0-----:R-:W-:Y:S02]  /*0eb0*/  VIADD R4, R4, 0x1 ;  /* 0x0000000104047836 */ /* 0x001fe40000000000 */
[----:B-1----:R-:W-:Y:S02]  /*0ec0*/  VIADD R2, R2, 0xffffffff ;  /* 0xffffffff02027836 */ /* 0x002fe40000000000 */
[----:B--2---:R-:W-:-:S08]  /*0ed0*/  IMAD R11, R8, R7, R11 ;  /* 0x00000007080b7224 */ /* 0x004fd000078e020b */
[----:B------:R-:W-:Y:S05]  /*0ee0*/  @P0 BRA `(.L_x_27) ;  /* 0xfffffffc00e00947 */ /* 0x000fea000383ffff */
.L_x_14:
[----:B------:R-:W-:Y:S05]  /*0ef0*/  BSYNC.RECONVERGENT B4 ;  /* 0x0000000000047941 */ /* 0x000fea0003800200 */
.L_x_13:
[----:B01----:R-:W0:Y:S02]  /*0f00*/  LDC.64 R6, c[0x0][0x390] ;  /* 0x0000e400ff067b82 */ /* 0x003e240000000a00 */
[----:B0-----:R-:W-:-:S05]  /*0f10*/  IMAD.WIDE R6, R5, 0x4, R6 ;  /* 0x0000000405067825 */ /* 0x001fca00078e0206 */
[----:B------:R0:W-:Y:S01]  /*0f20*/  STG.E desc[UR8][R6.64], R11 ;  /* 0x0000000b06007986 */ /* 0x0001e2000c101908 */
[----:B------:R-:W-:Y:S05]  /*0f30*/  BRA `(.L_x_28) ;  /* 0x0000000c00507947 */ /* 0x000fea0003800000 */
.L_x_12:
[----:B------:R-:W-:-:S04]  /*0f40*/  VIADD R2, R0, 0xffffffff ;  /* 0xffffffff00027836 */ /* 0x000fc80000000000 */
[----:B------:R-:W-:-:S05]  /*0f50*/  IMAD.IADD R4, R3, 0x1, R2 ;  /* 0x0000000103047824 */ /* 0x000fca00078e0202 */
[----:B------:R-:W-:-:S13]  /*0f60*/  ISETP.GE.AND P0, PT, R5, R4, PT ;  /* 0x000000040500720c */ /* 0x000fda0003f06270 */
[----:B------:R-:W-:Y:S05]  /*0f70*/  @P0 BRA `(.L_x_28) ;  /* 0x0000000c00400947 */ /* 0x000fea0003800000 */
[----:B------:R-:W-:Y:S01]  /*0f80*/  IMAD.IADD R4, R5, 0x1, -R2 ;  /* 0x0000000105047824 */ /* 0x000fe200078e0a02 */
[----:B------:R-:W-:Y:S01]  /*0f90*/  ISETP.GE.AND P0, PT, R0, 0x1, PT ;  /* 0x000000010000780c */ /* 0x000fe20003f06270 */
[----:B------:R-:W-:Y:S01]  /*0fa0*/  BSSY.RECONVERGENT B4, `(.L_x_29) ;  /* 0x00000ca000047945 */ /* 0x000fe20003800200 */
[----:B------:R-:W-:Y:S02]  /*0fb0*/  IMAD.MOV.U32 R10, RZ, RZ, RZ ;  /* 0x000000ffff0a7224 */ /* 0x000fe400078e00ff */
[----:B------:R-:W-:-:S13]  /*0fc0*/  ISETP.GE.OR P0, PT, R4, R3, !P0 ;  /* 0x000000030400720c */ /* 0x000fda0004706670 */
[----:B------:R-:W-:Y:S05]  /*0fd0*/  @P0 BRA `(.L_x_30) ;  /* 0x0000000c00180947 */ /* 0x000fea0003800000 */
[----:B------:R-:W-:Y:S01]  /*0fe0*/  IADD3 R7, PT, PT, -R5, R0, R3 ;  /* 0x0000000005077210 */ /* 0x000fe20007ffe103 */
[----:B------:R-:W-:Y:S01]  /*0ff0*/  BSSY.RECONVERGENT B3, `(.L_x_31) ;  /* 0x00000b2000037945 */ /* 0x000fe20003800200 */
[----:B------:R-:W-:Y:S02]  /*1000*/  IMAD.MOV.U32 R10, RZ, RZ, RZ ;  /* 0x000000ffff0a7224 */ /* 0x000fe400078e00ff */
[----:B------:R-:W-:-:S04]  /*1010*/  VIADDMNMX.U32 R7, R7, 0xfffffffe, R2, PT ;  /* 0xfffffffe07077846 */ /* 0x000fc80003800002 */
[C---:B------:R-:W-:Y:S01]  /*1020*/  ISETP.GE.U32.AND P0, PT, R7.reuse, 0x3, PT ;  /* 0x000000030700780c */ /* 0x040fe20003f06070 */
[----:B------:R-:W-:Y:S02]  /*1030*/  VIADD R11, R7, 0x1 ;  /* 0x00000001070b7836 */ /* 0x000fe40000000000 */
[----:B------:R-:W-:-:S03]  /*1040*/  IMAD.MOV.U32 R7, RZ, RZ, R4 ;  /* 0x000000ffff077224 */ /* 0x000fc600078e0004 */
[----:B------:R-:W-:-:S07]  /*1050*/  LOP3.LUT R4, R11, 0x3, RZ, 0xc0, !PT ;  /* 0x000000030b047812 */ /* 0x000fce00078ec0ff */
[----:B------:R-:W-:Y:S05]  /*1060*/  @!P0 BRA `(.L_x_32) ;  /* 0x0000000800a88947 */ /* 0x000fea0003800000 */
[----:B------:R-:W-:Y:S01]  /*1070*/  LOP3.LUT R11, R11, 0xfffffffc, RZ, 0xc0, !PT ;  /* 0xfffffffc0b0b7812 */ /* 0x000fe200078ec0ff */
[----:B------:R-:W-:Y:S04]  /*1080*/  BSSY.RECONVERGENT B2, `(.L_x_33) ;  /* 0x00000a6000027945 */ /* 0x000fe80003800200 */
[----:B------:R-:W-:Y:S01]  /*1090*/  BSSY.RELIABLE B1, `(.L_x_34) ;  /* 0x0000088000017945 */ /* 0x000fe20003800100 */
[----:B------:R-:W-:Y:S01]  /*10a0*/  IADD3 R7, PT, PT, R5, 0x2, -R0 ;  /* 0x0000000205077810 */ /* 0x000fe20007ffe800 */
[----:B------:R-:W-:Y:S02]  /*10b0*/  VIADD R2, R0, 0xfffffffe ;  /* 0xfffffffe00027836 */ /* 0x000fe40000000000 */
[----:B------:R-:W-:Y:S02]  /*10c0*/  IMAD.MOV R11, RZ, RZ, -R11 ;  /* 0x000000ffff0b7224 */ /* 0x000fe400078e0a0b */
[----:B------:R-:W-:-:S03]  /*10d0*/  IMAD.MOV.U32 R10, RZ, RZ, RZ ;  /* 0x000000ffff0a7224 */ /* 0x000fc600078e00ff */
[----:B------:R-:W-:-:S13]  /*10e0*/  ISETP.GE.AND P0, PT, R11, RZ, PT ;  /* 0x000000ff0b00720c */ /* 0x000fda0003f06270 */
[----:B------:R-:W-:Y:S05]  /*10f0*/  @P0 BRA `(.L_x_35) ;  /* 0x0000000800040947 */ /* 0x000fea0003800000 */
[----:B01----:R-:W-:Y:S01]  /*1100*/  IMAD.MOV R6, RZ, RZ, -R11 ;  /* 0x000000ffff067224 */ /* 0x003fe200078e0a0b */
[----:B------:R-:W-:Y:S01]  /*1110*/  BSSY.RECONVERGENT B5, `(.L_x_36) ;  /* 0x000004f000057945 */ /* 0x000fe20003800200 */
[----:B------:R-:W-:-:S03]  /*1120*/  PLOP3.LUT P0, PT, PT, PT, PT, 0x80, 0x8 ;  /* 0x000000000008781c */ /* 0x000fc60003f0f070 */
[----:B------:R-:W-:-:S13]  /*1130*/  ISETP.GT.AND P1, PT, R6, 0xc, PT ;  /* 0x0000000c0600780c */ /* 0x000fda0003f24270 */
[----:B------:R-:W-:Y:S05]  /*1140*/  @!P1 BRA `(.L_x_37) ;  /* 0x00000004002c9947 */ /* 0x000fea0003800000 */
[----:B------:R-:W0:Y:S01]  /*1150*/  S2R R6, SR_CgaCtaId ;  /* 0x0000000000067919 */ /* 0x000e220000008800 */
[----:B------:R-:W-:Y:S02]  /*1160*/  MOV R9, 0x400 ;  /* 0x0000040000097802 */ /* 0x000fe40000000f00 */
[----:B------:R-:W-:-:S03]  /*1170*/  PLOP3.LUT P0, PT, PT, PT, PT, 0x8, 0x80 ;  /* 0x000000000080781c */ /* 0x000fc60003f0e170 */
[----:B------:R-:W-:Y:S01]  /*1180*/  VIADD R8, R9, 0x9b ;  /* 0x0000009b09087836 */ /* 0x000fe20000000000 */
[----:B0-----:R-:W-:-:S04]  /*1190*/  LEA R9, R6, R9, 0x18 ;  /* 0x0000000906097211 */ /* 0x001fc800078ec0ff */
[----:B------:R-:W-:-:S07]  /*11a0*/  LEA R8, R6, R8, 0x18 ;  /* 0x0000000806087211 */ /* 0x000fce00078ec0ff */
.L_x_38:
[----:B------:R-:W-:Y:S02]  /*11b0*/  IMAD.IADD R6, R9, 0x1, R2 ;  /* 0x0000000109067824 */ /* 0x000fe400078e0202 */
[----:B------:R-:W-:Y:S02]  /*11c0*/  IMAD.IADD R12, R8, 0x1, R7 ;  /* 0x00000001080c7824 */ /* 0x000fe400078e0207 */
[----:B------:R-:W-:Y:S01]  /*11d0*/  VIADD R11, R11, 0x10 ;  /* 0x000000100b0b7836 */ /* 0x000fe20000000000 */
[----:B------:R-:W-:Y:S01]  /*11e0*/  LDS.U8 R17, [R6+-0x2] ;  /* 0xfffffe0006117984 */ /* 0x000fe20000000000 */
[----:B------:R-:W-:Y:S02]  /*11f0*/  VIADD R7, R7, 0x10 ;  /* 0x0000001007077836 */ /* 0x000fe40000000000 */
[----:B------:R-:W-:Y:S01]  /*1200*/  VIADD R2, R2, 0xfffffff0 ;  /* 0xfffffff002027836 */ /* 0x000fe20000000000 */
[----:B------:R-:W0:Y:S01]  /*1210*/  LDS.U8 R18, [R6+-0x1] ;  /* 0xffffff0006127984 */ /* 0x000e220000000000 */
[----:B------:R-:W-:-:S03]  /*1220*/  ISETP.GE.AND P1, PT, R11, -0xc, PT ;  /* 0xfffffff40b00780c */ /* 0x000fc60003f26270 */
[----:B------:R-:W-:Y:S04]  /*1230*/  LDS.U8 R19, [R6] ;  /* 0x0000000006137984 */ /* 0x000fe80000000000 */
[----:B------:R-:W1:Y:S04]  /*1240*/  LDS.U8 R20, [R6+0x1] ;  /* 0x0000010006147984 */ /* 0x000e680000000000 */
[----:B------:R-:W-:Y:S04]  /*1250*/  LDS.U8 R23, [R12] ;  /* 0x000000000c177984 */ /* 0x000fe80000000000 */
[----:B------:R-:W2:Y:S04]  /*1260*/  LDS.U8 R24, [R12+-0x1] ;  /* 0xffffff000c187984 */ /* 0x000ea80000000000 */
[----:B------:R-:W-:Y:S04]  /*1270*/  LDS.U8 R21, [R12+0x2] ;  /* 0x000002000c157984 */ /* 0x000fe80000000000 */
[----:B------:R-:W3:Y:S04]  /*1280*/  LDS.U8 R22, [R12+0x1] ;  /* 0x000001000c167984 */ /* 0x000ee80000000000 */
[----:B------:R-:W-:Y:S04]  /*1290*/  LDS.U8 R15, [R6+-0x6] ;  /* 0xfffffa00060f7984 */ /* 0x000fe80000000000 */
[----:B------:R-:W4:Y:S04]  /*12a0*/  LDS.U8 R16, [R6+-0x5] ;  /* 0xfffffb0006107984 */ /* 0x000f280000000000 */
[----:B------:R-:W-:Y:S01]  /*12b0*/  LDS.U8 R13, [R6+-0x4] ;  /* 0xfffffc00060d7984 */ /* 0x000fe20000000000 */
[----:B0-----:R-:W-:-:S03]  /*12c0*/  PRMT R17, R18, 0x3340, R17 ;  /* 0x0000334012117816 */ /* 0x001fc60000000011 */
[----:B------:R-:W0:Y:S04]  /*12d0*/  LDS.U8 R14, [R6+-0x3] ;  /* 0xfffffd00060e7984 */ /* 0x000e280000000000 */
[----:B------:R-:W-:Y:S01]  /*12e0*/  LDS.U8 R25, [R12+0x5] ;  /* 0x000005000c197984 */ /* 0x000fe20000000000 */
[----:B-1----:R-:W-:-:S03]  /*12f0*/  PRMT R20, R20, 0x3340, R19 ;  /* 0x0000334014147816 */ /* 0x002fc60000000013 */
[----:B------:R-:W-:Y:S01]  /*1300*/  LDS.U8 R26, [R12+0x4] ;  /* 0x000004000c1a7984 */ /* 0x000fe20000000000 */
[----:B------:R-:W-:-:S03]  /*1310*/  PRMT R17, R20, 0x5410, R17 ;  /* 0x0000541014117816 */ /* 0x000fc60000000011 */
[----:B------:R-:W1:Y:S01]  /*1320*/  LDS.U8 R27, [R12+0x3] ;  /* 0x000003000c1b7984 */ /* 0x000e620000000000 */
[----:B--2---:R-:W-:-:S03]  /*1330*/  PRMT R23, R24, 0x3340, R23 ;  /* 0x0000334018177816 */ /* 0x004fc60000000017 */
[----:B------:R-:W-:Y:S04]  /*1340*/  LDS.U8 R20, [R6+-0x8] ;  /* 0xfffff80006147984 */ /* 0x000fe80000000000 */
[----:B------:R-:W2:Y:S01]  /*1350*/  LDS.U8 R24, [R12+0x6] ;  /* 0x000006000c187984 */ /* 0x000ea20000000000 */
[----:B---3--:R-:W-:-:S03]  /*1360*/  PRMT R18, R22, 0x3340, R21 ;  /* 0x0000334016127816 */ /* 0x008fc60000000015 */
[----:B------:R-:W-:Y:S01]  /*1370*/  LDS.U8 R19, [R12+0x9] ;  /* 0x000009000c137984 */ /* 0x000fe20000000000 */
[----:B------:R-:W-:-:S03]  /*1380*/  PRMT R18, R23, 0x5410, R18 ;  /* 0x0000541017127816 */ /* 0x000fc60000000012 */
[----:B------:R-:W-:Y:S01]  /*1390*/  LDS.U8 R22, [R6+-0xa] ;  /* 0xfffff60006167984 */ /* 0x000fe20000000000 */
[----:B----4-:R-:W-:-:S03]  /*13a0*/  PRMT R15, R16, 0x3340, R15 ;  /* 0x00003340100f7816 */ /* 0x010fc6000000000f */
[----:B------:R-:W3:Y:S04]  /*13b0*/  LDS.U8 R23, [R6+-0x9] ;  /* 0xfffff70006177984 */ /* 0x000ee80000000000 */
[----:B------:R-:W4:Y:S04]  /*13c0*/  LDS.U8 R21, [R6+-0x7] ;  /* 0xfffff90006157984 */ /* 0x000f280000000000 */
[----:B------:R-:W5:Y:S01]  /*13d0*/  LDS.U8 R16, [R12+0xa] ;  /* 0x00000a000c107984 */ /* 0x000f620000000000 */
[----:B0-----:R-:W-:Y:S01]  /*13e0*/  PRMT R14, R14, 0x3340, R13 ;  /* 0x000033400e0e7816 */ /* 0x001fe2000000000d */
[----:B------:R-:W-:-:S02]  /*13f0*/  IDP.4A.U8.U8 R13, R17, R18, RZ ;  /* 0x00000012110d7226 */ /* 0x000fc400000000ff */
[----:B------:R-:W-:Y:S01]  /*1400*/  LDS.U8 R17, [R6+-0xc] ;  /* 0xfffff40006117984 */ /* 0x000fe20000000000 */
[----:B------:R-:W-:-:S03]  /*1410*/  PRMT R15, R14, 0x5410, R15 ;  /* 0x000054100e0f7816 */ /* 0x000fc6000000000f */
[----:B------:R-:W0:Y:S01]  /*1420*/  LDS.U8 R28, [R6+-0xb] ;  /* 0xfffff500061c7984 */ /* 0x000e220000000000 */
[----:B-1----:R-:W-:-:S03]  /*1430*/  PRMT R27, R27, 0x3340, R26 ;  /* 0x000033401b1b7816 */ /* 0x002fc6000000001a */
[----:B------:R-:W-:Y:S04]  /*1440*/  LDS.U8 R18, [R12+0xc] ;  /* 0x00000c000c127984 */ /* 0x000fe80000000000 */
[----:B------:R-:W-:Y:S01]  /*1450*/  LDS.U8 R26, [R6+-0xe] ;  /* 0xfffff200061a7984 */ /* 0x000fe20000000000 */
[----:B--2---:R-:W-:-:S03]  /*1460*/  PRMT R24, R25, 0x3340, R24 ;  /* 0x0000334019187816 */ /* 0x004fc60000000018 */
[----:B------:R-:W-:Y:S01]  /*1470*/  LDS.U8 R25, [R12+0x8] ;  /* 0x000008000c197984 */ /* 0x000fe20000000000 */
[----:B------:R-:W-:-:S03]  /*1480*/  PRMT R14, R27, 0x5410, R24 ;  /* 0x000054101b0e7816 */ /* 0x000fc60000000018 */
[----:B------:R-:W1:Y:S02]  /*1490*/  LDS.U8 R27, [R6+-0xd] ;  /* 0xfffff300061b7984 */ /* 0x000e640000000000 */
[----:B------:R-:W-:Y:S02]  /*14a0*/  IDP.4A.U8.U8 R14, R15, R14, RZ ;  /* 0x0000000e0f0e7226 */ /* 0x000fe400000000ff */
[----:B------:R-:W2:Y:S01]  /*14b0*/  LDS.U8 R24, [R12+0x7] ;  /* 0x000007000c187984 */ /* 0x000ea20000000000 */
[----:B---3--:R-:W-:-:S03]  /*14c0*/  PRMT R22, R23, 0x3340, R22 ;  /* 0x0000334017167816 */ /* 0x008fc60000000016 */
[----:B------:R-:W3:Y:S01]  /*14d0*/  LDS.U8 R23, [R12+0xb] ;  /* 0x00000b000c177984 */ /* 0x000ee20000000000 */
[----:B------:R-:W-:Y:S02]  /*14e0*/  IADD3 R10, PT, PT, R14, R13, R10 ;  /* 0x0000000d0e0a7210 */ /* 0x000fe40007ffe00a */
[----:B----4-:R-:W-:Y:S02]  /*14f0*/  PRMT R21, R21, 0x3340, R20 ;  /* 0x0000334015157816 */ /* 0x010fe40000000014 */
[----:B------:R-:W-:Y:S01]  /*1500*/  LDS.U8 R20, [R12+0xe] ;  /* 0x00000e000c147984 */ /* 0x000fe20000000000 */
[----:B-----5:R-:W-:Y:S02]  /*1510*/  PRMT R16, R19, 0x3340, R16 ;  /* 0x0000334013107816 */ /* 0x020fe40000000010 */
[----:B------:R-:W-:Y:S01]  /*1520*/  PRMT R21, R21, 0x5410, R22 ;  /* 0x0000541015157816 */ /* 0x000fe20000000016 */
[----:B------:R-:W4:Y:S01]  /*1530*/  LDS.U8 R19, [R12+0xd] ;  /* 0x00000d000c137984 */ /* 0x000f220000000000 */
[----:B0-----:R-:W-:-:S02]  /*1540*/  PRMT R17, R28, 0x3340, R17 ;  /* 0x000033401c117816 */ /* 0x001fc40000000011 */
[----:B-1----:R-:W-:Y:S02]  /*1550*/  PRMT R26, R27, 0x3340, R26 ;  /* 0x000033401b1a7816 */ /* 0x002fe4000000001a */
[----:B--2---:R-:W-:Y:S02]  /*1560*/  PRMT R25, R24, 0x3340, R25 ;  /* 0x0000334018197816 */ /* 0x004fe40000000019 */
[----:B------:R-:W-:Y:S02]  /*1570*/  PRMT R17, R17, 0x5410, R26 ;  /* 0x0000541011117816 */ /* 0x000fe4000000001a */
[----:B---3--:R-:W-:Y:S02]  /*1580*/  PRMT R18, R23, 0x3340, R18 ;  /* 0x0000334017127816 */ /* 0x008fe40000000012 */
[----:B------:R-:W-:-:S05]  /*1590*/  PRMT R16, R25, 0x5410, R16 ;  /* 0x0000541019107816 */ /* 0x000fca0000000010 */
[----:B------:R-:W-:Y:S01]  /*15a0*/  IDP.4A.U8.U8 R21, R21, R16, RZ ;  /* 0x0000001015157226 */ /* 0x000fe200000000ff */
[----:B----4-:R-:W-:-:S04]  /*15b0*/  PRMT R19, R19, 0x3340, R20 ;  /* 0x0000334013137816 */ /* 0x010fc80000000014 */
[----:B------:R-:W-:-:S05]  /*15c0*/  PRMT R18, R18, 0x5410, R19 ;  /* 0x0000541012127816 */ /* 0x000fca0000000013 */
[----:B------:R-:W-:-:S05]  /*15d0*/  IDP.4A.U8.U8 R17, R17, R18, RZ ;  /* 0x0000001211117226 */ /* 0x000fca00000000ff */
[----:B------:R-:W-:Y:S01]  /*15e0*/  IADD3 R10, PT, PT, R17, R21, R10 ;  /* 0x00000015110a7210 */ /* 0x000fe20007ffe00a */
[----:B------:R-:W-:Y:S06]  /*15f0*/  @!P1 BRA `(.L_x_38) ;  /* 0xfffffff800ec9947 */ /* 0x000fec000383ffff */
.L_x_37:
[----:B------:R-:W-:Y:S05]  /*1600*/  BSYNC.RECONVERGENT B5 ;  /* 0x0000000000057941 */ /* 0x000fea0003800200 */
.L_x_36:
[----:B------:R-:W-:Y:S01]  /*1610*/  IMAD.MOV R6, RZ, RZ, -R11 ;  /* 0x000000ffff067224 */ /* 0x000fe200078e0a0b */
[----:B------:R-:W-:Y:S04]  /*1620*/  BSSY.RECONVERGENT B5, `(.L_x_39) ;  /* 0x000002b000057945 */ /* 0x000fe80003800200 */
[----:B------:R-:W-:-:S13]  /*1630*/  ISETP.GT.AND P1, PT, R6, 0x4, PT ;  /* 0x000000040600780c */ /* 0x000fda0003f24270 */
[----:B------:R-:W-:Y:S05]  /*1640*/  @!P1 BRA `(.L_x_40) ;  /* 0x0000000000a09947 */ /* 0x000fea0003800000 */
[----:B------:R-:W0:Y:S01]  /*1650*/  S2UR UR5, SR_CgaCtaId ;  /* 0x00000000000579c3 */ /* 0x000e220000008800 */
[----:B------:R-:W-:Y:S01]  /*1660*/  UMOV UR4, 0x400 ;  /* 0x0000040000047882 */ /* 0x000fe20000000000 */
[----:B------:R-:W-:Y:S01]  /*1670*/  PLOP3.LUT P0, PT, PT, PT, PT, 0x8, 0x80 ;  /* 0x000000000080781c */ /* 0x000fe20003f0e170 */
[----:B------:R-:W-:Y:S01]  /*1680*/  VIADD R11, R11, 0x8 ;  /* 0x000000080b0b7836 */ /* 0x000fe20000000000 */
[----:B0-----:R-:W-:Y:S02]  /*1690*/  ULEA UR6, UR5, UR4, 0x18 ;  /* 0x0000000405067291 */ /* 0x001fe4000f8ec0ff */
[----:B------:R-:W-:-:S04]  /*16a0*/  UIADD3 UR4, UPT, UPT, UR4, 0x9b, URZ ;  /* 0x0000009b04047890 */ /* 0x000fc8000fffe0ff */
[----:B------:R-:W-:-:S03]  /*16b0*/  ULEA UR4, UR5, UR4, 0x18 ;  /* 0x0000000405047291 */ /* 0x000fc6000f8ec0ff */
[----:B------:R-:W-:Y:S04]  /*16c0*/  LDS.U8 R12, [R2+UR6+-0x2] ;  /* 0xfffffe06020c7984 */ /* 0x000fe80008000000 */
[----:B------:R-:W0:Y:S04]  /*16d0*/  LDS.U8 R15, [R2+UR6+-0x1] ;  /* 0xffffff06020f7984 */ /* 0x000e280008000000 */
[----:B------:R-:W-:Y:S04]  /*16e0*/  LDS.U8 R14, [R2+UR6] ;  /* 0x00000006020e7984 */ /* 0x000fe80008000000 */
[----:B------:R-:W1:Y:S04]  /*16f0*/  LDS.U8 R17, [R2+UR6+0x1] ;  /* 0x0000010602117984 */ /* 0x000e680008000000 */
[----:B------:R-:W-:Y:S04]  /*1700*/  LDS.U8 R20, [R2+UR6+-0x6] ;  /* 0xfffffa0602147984 */ /* 0x000fe80008000000 */
[----:B------:R-:W2:Y:S04]  /*1710*/  LDS.U8 R23, [R2+UR6+-0x5] ;  /* 0xfffffb0602177984 */ /* 0x000ea80008000000 */
[----:B------:R-:W-:Y:S04]  /*1720*/  LDS.U8 R22, [R2+UR6+-0x4] ;  /* 0xfffffc0602167984 */ /* 0x000fe80008000000 */
[----:B------:R3:W4:Y:S04]  /*1730*/  LDS.U8 R25, [R2+UR6+-0x3] ;  /* 0xfffffd0602197984 */ /* 0x0007280008000000 */
[----:B------:R-:W-:Y:S04]  /*1740*/  LDS.U8 R16, [R7+UR4+0x2] ;  /* 0x0000020407107984 */ /* 0x000fe80008000000 */
[----:B------:R-:W5:Y:S01]  /*1750*/  LDS.U8 R19, [R7+UR4+0x1] ;  /* 0x0000010407137984 */ /* 0x000f620008000000 */
[----:B---3--:R-:W-:-:S03]  /*1760*/  VIADD R2, R2, 0xfffffff8 ;  /* 0xfffffff802027836 */ /* 0x008fc60000000000 */
[----:B------:R-:W-:Y:S04]  /*1770*/  LDS.U8 R18, [R7+UR4] ;  /* 0x0000000407127984 */ /* 0x000fe80008000000 */
[----:B------:R-:W3:Y:S01]  /*1780*/  LDS.U8 R21, [R7+UR4+-0x1] ;  /* 0xffffff0407157984 */ /* 0x000ee20008000000 */
[----:B0-----:R-:W-:-:S03]  /*1790*/  PRMT R12, R15, 0x3340, R12 ;  /* 0x000033400f0c7816 */ /* 0x001fc6000000000c */
[----:B------:R-:W-:Y:S04]  /*17a0*/  LDS.U8 R13, [R7+UR4+0x6] ;  /* 0x00000604070d7984 */ /* 0x000fe80008000000 */
[----:B------:R-:W0:Y:S01]  /*17b0*/  LDS.U8 R8, [R7+UR4+0x5] ;  /* 0x0000050407087984 */ /* 0x000e220008000000 */
[----:B-1----:R-:W-:-:S03]  /*17c0*/  PRMT R17, R17, 0x3340, R14 ;  /* 0x0000334011117816 */ /* 0x002fc6000000000e */
[----:B------:R-:W-:Y:S01]  /*17d0*/  LDS.U8 R6, [R7+UR4+0x4] ;  /* 0x0000040407067984 */ /* 0x000fe20008000000 */
[----:B------:R-:W-:-:S03]  /*17e0*/  PRMT R12, R17, 0x5410, R12 ;  /* 0x00005410110c7816 */ /* 0x000fc6000000000c */
[----:B------:R1:W0:Y:S01]  /*17f0*/  LDS.U8 R9, [R7+UR4+0x3] ;  /* 0x0000030407097984 */ /* 0x0002220008000000 */
[----:B--2---:R-:W-:Y:S02]  /*1800*/  PRMT R20, R23, 0x3340, R20 ;  /* 0x0000334017147816 */ /* 0x004fe40000000014 */
[----:B----4-:R-:W-:Y:S01]  /*1810*/  PRMT R25, R25, 0x3340, R22 ;  /* 0x0000334019197816 */ /* 0x010fe20000000016 */
[----:B-1----:R-:W-:-:S03]  /*1820*/  VIADD R7, R7, 0x8 ;  /* 0x0000000807077836 */ /* 0x002fc60000000000 */
[----:B------:R-:W-:Y:S02]  /*1830*/  PRMT R20, R25, 0x5410, R20 ;  /* 0x0000541019147816 */ /* 0x000fe40000000014 */
[----:B-----5:R-:W-:Y:S02]  /*1840*/  PRMT R16, R19, 0x3340, R16 ;  /* 0x0000334013107816 */ /* 0x020fe40000000010 */
[----:B---3--:R-:W-:-:S04]  /*1850*/  PRMT R21, R21, 0x3340, R18 ;  /* 0x0000334015157816 */ /* 0x008fc80000000012 */
[----:B------:R-:W-:Y:S02]  /*1860*/  PRMT R21, R21, 0x5410, R16 ;  /* 0x0000541015157816 */ /* 0x000fe40000000010 */
[----:B0-----:R-:W-:-:S03]  /*1870*/  PRMT R8, R8, 0x3340, R13 ;  /* 0x0000334008087816 */ /* 0x001fc6000000000d */
[----:B------:R-:W-:Y:S01]  /*1880*/  IDP.4A.U8.U8 R21, R12, R21, RZ ;  /* 0x000000150c157226 */ /* 0x000fe200000000ff */
[----:B------:R-:W-:-:S04]  /*1890*/  PRMT R9, R9, 0x3340, R6 ;  /* 0x0000334009097816 */ /* 0x000fc80000000006 */
[----:B------:R-:W-:-:S05]  /*18a0*/  PRMT R9, R9, 0x5410, R8 ;  /* 0x0000541009097816 */ /* 0x000fca0000000008 */
[----:B------:R-:W-:-:S05]  /*18b0*/  IDP.4A.U8.U8 R9, R20, R9, RZ ;  /* 0x0000000914097226 */ /* 0x000fca00000000ff */
[----:B------:R-:W-:-:S07]  /*18c0*/  IADD3 R10, PT, PT, R9, R21, R10 ;  /* 0x00000015090a7210 */ /* 0x000fce0007ffe00a */
.L_x_40:
[----:B------:R-:W-:Y:S05]  /*18d0*/  BSYNC.RECONVERGENT B5 ;  /* 0x0000000000057941 */ /* 0x000fea0003800200 */
.L_x_39:
[----:B------:R-:W-:-:S13]  /*18e0*/  ISETP.NE.OR P0, PT, R11, RZ, P0 ;  /* 0x000000ff0b00720c */ /* 0x000fda0000705670 */
[----:B------:R-:W-:Y:S05]  /*18f0*/  @!P0 BREAK.RELIABLE B1 ;  /* 0x0000000000018942 */ /* 0x000fea0003800100 */
[----:B------:R-:W-:Y:S05]  /*1900*/  @!P0 BRA `(.L_x_41) ;  /* 0x0000000000748947 */ /* 0x000fea0003800000 */
.L_x_35:
[----:B------:R-:W-:Y:S05]  /*1910*/  BSYNC.RELIABLE B1 ;  /* 0x0000000000017941 */ /* 0x000fea0003800100 */
.L_x_34:
[----:B------:R-:W2:Y:S01]  /*1920*/  S2R R9, SR_CgaCtaId ;  /* 0x0000000000097919 */ /* 0x000ea20000008800 */
[----:B01----:R-:W-:-:S05]  /*1930*/  MOV R6, 0x400 ;  /* 0x0000040000067802 */ /* 0x003fca0000000f00 */
[----:B------:R-:W-:Y:S01]  /*1940*/  VIADD R8, R6, 0x9b ;  /* 0x0000009b06087836 */ /* 0x000fe20000000000 */
[----:B--2---:R-:W-:-:S04]  /*1950*/  LEA R19, R9, R6, 0x18 ;  /* 0x0000000609137211 */ /* 0x004fc800078ec0ff */
[----:B------:R-:W-:-:S07]  /*1960*/  LEA R16, R9, R8, 0x18 ;  /* 0x0000000809107211 */ /* 0x000fce00078ec0ff */
.L_x_42:
[----:B------:R-:W-:Y:S02]  /*1970*/  IMAD.IADD R18, R16, 0x1, R7 ;  /* 0x0000000110127824 */ /* 0x000fe400078e0207 */
[----:B------:R-:W-:Y:S02]  /*1980*/  IMAD.IADD R20, R19, 0x1, R2 ;  /* 0x0000000113147824 */ /* 0x000fe400078e0202 */
[----:B------:R-:W-:Y:S01]  /*1990*/  VIADD R11, R11, 0x4 ;  /* 0x000000040b0b7836 */ /* 0x000fe20000000000 */
[----:B------:R-:W-:Y:S01]  /*19a0*/  LDS.U8 R12, [R18+0x2] ;  /* 0x00000200120c7984 */ /* 0x000fe20000000000 */
[----:B------:R-:W-:Y:S02]  /*19b0*/  VIADD R7, R7, 0x4 ;  /* 0x0000000407077836 */ /* 0x000fe40000000000 */
[----:B------:R-:W-:Y:S01]  /*19c0*/  VIADD R2, R2, 0xfffffffc ;  /* 0xfffffffc02027836 */ /* 0x000fe20000000000 */
[----:B------:R-:W0:Y:S01]  /*19d0*/  LDS.U8 R15, [R18+0x1] ;  /* 0x00000100120f7984 */ /* 0x000e220000000000 */
[----:B------:R-:W-:-:S03]  /*19e0*/  ISETP.NE.AND P0, PT, R11, RZ, PT ;  /* 0x000000ff0b00720c */ /* 0x000fc60003f05270 */
[----:B------:R-:W-:Y:S04]  /*19f0*/  LDS.U8 R14, [R18] ;  /* 0x00000000120e7984 */ /* 0x000fe80000000000 */
[----:B------:R-:W1:Y:S04]  /*1a00*/  LDS.U8 R17, [R18+-0x1] ;  /* 0xffffff0012117984 */ /* 0x000e680000000000 */
[----:B------:R-:W-:Y:S04]  /*1a10*/  LDS.U8 R6, [R20+-0x2] ;  /* 0xfffffe0014067984 */ /* 0x000fe80000000000 */
[----:B------:R-:W2:Y:S04]  /*1a20*/  LDS.U8 R9, [R20+-0x1] ;  /* 0xffffff0014097984 */ /* 0x000ea80000000000 */
[----:B------:R-:W-:Y:S04]  /*1a30*/  LDS.U8 R8, [R20] ;  /* 0x0000000014087984 */ /* 0x000fe80000000000 */
[----:B------:R-:W3:Y:S01]  /*1a40*/  LDS.U8 R13, [R20+0x1] ;  /* 0x00000100140d7984 */ /* 0x000ee20000000000 */
[----:B0-----:R-:W-:-:S02]  /*1a50*/  PRMT R12, R15, 0x3340, R12 ;  /* 0x000033400f0c7816 */ /* 0x001fc4000000000c */
[----:B-1----:R-:W-:-:S04]  /*1a60*/  PRMT R17, R17, 0x3340, R14 ;  /* 0x0000334011117816 */ /* 0x002fc8000000000e */
[----:B------:R-:W-:Y:S02]  /*1a70*/  PRMT R17, R17, 0x5410, R12 ;  /* 0x0000541011117816 */ /* 0x000fe4000000000c */
[----:B--2---:R-:W-:Y:S02]  /*1a80*/  PRMT R6, R9, 0x3340, R6 ;  /* 0x0000334009067816 */ /* 0x004fe40000000006 */
[----:B---3--:R-:W-:-:S04]  /*1a90*/  PRMT R13, R13, 0x3340, R8 ;  /* 0x000033400d0d7816 */ /* 0x008fc80000000008 */
[----:B------:R-:W-:-:S05]  /*1aa0*/  PRMT R6, R13, 0x5410, R6 ;  /* 0x000054100d067816 */ /* 0x000fca0000000006 */
[----:B------:R-:W-:-:S04]  /*1ab0*/  IDP.4A.U8.U8 R17, R6, R17, RZ ;  /* 0x0000001106117226 */ /* 0x000fc800000000ff */
[----:B------:R-:W-:Y:S01]  /*1ac0*/  IMAD.IADD R10, R17, 0x1, R10 ;  /* 0x00000001110a7824 */ /* 0x000fe200078e020a */
[----:B------:R-:W-:Y:S06]  /*1ad0*/  @P0 BRA `(.L_x_42) ;  /* 0xfffffffc00a40947 */ /* 0x000fec000383ffff */
.L_x_41:
[----:B------:R-:W-:Y:S05]  /*1ae0*/  BSYNC.RECONVERGENT B2 ;  /* 0x0000000000027941 */ /* 0x000fea0003800200 */
.L_x_33:
[----:B------:R-:W-:Y:S02]  /*1af0*/  VIADD R7, R7, 0xffffffff ;  /* 0xffffffff07077836 */ /* 0x000fe40000000000 */
[----:B------:R-:W-:-:S07]  /*1b00*/  VIADD R2, R2, 0x1 ;  /* 0x0000000102027836 */ /* 0x000fce0000000000 */
.L_x_32:
[----:B------:R-:W-:Y:S05]  /*1b10*/  BSYNC.RECONVERGENT B3 ;  /* 0x0000000000037941 */ /* 0x000fea0003800200 */
.L_x_31:
[----:B------:R-:W-:-:S13]  /*1b20*/  ISETP.NE.AND P0, PT, R4, RZ, PT ;  /* 0x000000ff0400720c */ /* 0x000fda0003f05270 */
[----:B------:R-:W-:Y:S05]  /*1b30*/  @!P0 BRA `(.L_x_30) ;  /* 0x0000000000408947 */ /* 0x000fea0003800000 */
[----:B------:R-:W2:Y:S01]  /*1b40*/  S2UR UR6, SR_CgaCtaId ;  /* 0x00000000000679c3 */ /* 0x000ea20000008800 */
[----:B------:R-:W-:Y:S01]  /*1b50*/  UMOV UR4, 0x400 ;  /* 0x0000040000047882 */ /* 0x000fe20000000000 */
[----:B------:R-:W-:Y:S01]  /*1b60*/  IMAD.MOV R4, RZ, RZ, -R4 ;  /* 0x000000ffff047224 */ /* 0x000fe200078e0a04 */
[----:B------:R-:W-:Y:S02]  /*1b70*/  UIADD3 UR5, UPT, UPT, UR4, 0x9b, URZ ;  /* 0x0000009b04057890 */ /* 0x000fe4000fffe0ff */
[----:B--2---:R-:W-:Y:S02]  /*1b80*/  ULEA UR4, UR6, UR4, 0x18 ;  /* 0x0000000406047291 */ /* 0x004fe4000f8ec0ff */
[----:B------:R-:W-:-:S04]  /*1b90*/  ULEA UR5, UR6, UR5, 0x18 ;  /* 0x0000000506057291 */ /* 0x000fc8000f8ec0ff */
[----:B------:R-:W-:Y:S02]  /*1ba0*/  VIADD R2, R2, UR4 ;  /* 0x0000000402027c36 */ /* 0x000fe40008000000 */
[----:B------:R-:W-:-:S07]  /*1bb0*/  VIADD R7, R7, UR5 ;  /* 0x0000000507077c36 */ /* 0x000fce0008000000 */
.L_x_43:
[----:B------:R2:W-:Y:S01]  /*1bc0*/  LDS.U8 R9, [R7] ;  /* 0x0000000007097984 */ /* 0x0005e20000000000 */
[----:B------:R-:W-:-:S03]  /*1bd0*/  VIADD R4, R4, 0x1 ;  /* 0x0000000104047836 */ /* 0x000fc60000000000 */
[----:B01----:R0:W1:Y:S02]  /*1be0*/  LDS.U8 R6, [R2] ;  /* 0x0000000002067984 */ /* 0x0030640000000000 */
[----:B------:R-:W-:Y:S01]  /*1bf0*/  ISETP.NE.AND P0, PT, R4, RZ, PT ;  /* 0x000000ff0400720c */ /* 0x000fe20003f05270 */
[----:B--2---:R-:W-:Y:S02]  /*1c00*/  VIADD R7, R7, 0x1 ;  /* 0x0000000107077836 */ /* 0x004fe40000000000 */
[----:B0-----:R-:W-:Y:S02]  /*1c10*/  VIADD R2, R2, 0xffffffff ;  /* 0xffffffff02027836 */ /* 0x001fe40000000000 */
[----:B-1----:R-:W-:-:S08]  /*1c20*/  IMAD R10, R9, R6, R10 ;  /* 0x00000006090a7224 */ /* 0x002fd000078e020a */
[----:B------:R-:W-:Y:S05]  /*1c30*/  @P0 BRA `(.L_x_43) ;  /* 0xfffffffc00e00947 */ /* 0x000fea000383ffff */
.L_x_30:
[----:B------:R-:W-:Y:S05]  /*1c40*/  BSYNC.RECONVERGENT B4 ;  /* 0x0000000000047941 */ /* 0x000fea0003800200 */
.L_x_29:
[----:B01----:R-:W0:Y:S02]  /*1c50*/  LDC.64 R6, c[0x0][0x390] ;  /* 0x0000e400ff067b82 */ /* 0x003e240000000a00 */
[----:B0-----:R-:W-:-:S05]  /*1c60*/  IMAD.WIDE R6, R5, 0x4, R6 ;  /* 0x0000000405067825 */ /* 0x001fca00078e0206 */
[----:B------:R2:W-:Y:S02]  /*1c70*/  STG.E desc[UR8][R6.64], R10 ;  /* 0x0000000a06007986 */ /* 0x0005e4000c101908 */
.L_x_28:
[----:B------:R-:W-:Y:S05]  /*1c80*/  BSYNC.RECONVERGENT B0 ;  /* 0x0000000000007941 */ /* 0x000fea0003800200 */
.L_x_11:
[----:B------:R-:W-:Y:S05]  /*1c90*/  WARPSYNC.ALL ;  /* 0x0000000000007948 */ /* 0x000fea0003800000 */
[----:B------:R-:W-:-:S13]  /*1ca0*/  ISETP.NE.AND P0, PT, R5, RZ, PT ;  /* 0x000000ff0500720c */ /* 0x000fda0003f05270 */
[----:B------:R-:W-:Y:S05]  /*1cb0*/  @P0 EXIT ;  /* 0x000000000000094d */ /* 0x000fea0003800000 */
[----:B------:R-:W3:Y:S01]  /*1cc0*/  LDC.64 R4, c[0x0][0x390] ;  /* 0x0000e400ff047b82 */ /* 0x000ee20000000a00 */
[----:B------:R-:W-:-:S05]  /*1cd0*/  IADD3 R3, PT, PT, R0, -0x1, R3 ;  /* 0xffffffff00037810 */ /* 0x000fca0007ffe003 */
[----:B---3--:R-:W-:Y:S01]  /*1ce0*/  STG.E desc[UR8][R4.64+0x4e0], R3 ;  /* 0x0004e00304007986 */ /* 0x008fe2000c101908 */
[----:B------:R-:W-:Y:S05]  /*1cf0*/  EXIT ;  /* 0x000000000000794d */ /* 0x000fea0003800000 */
.L_x_44:
        /* <DEDUP_REMOVED lines=16> */
.L_x_46:


//--------------------- .nv.shared.reserved.0     --------------------------
	.section	.nv.shared.reserved.0,"aw",@nobits
	.weak		__nv_reservedSMEM_offset_0_alias
	.size		__nv_reservedSMEM_offset_0_alias, 0, 64
	.other		__nv_reservedSMEM_offset_0_alias,@"STO_CUDA_RESERVED_SHARED STV_DEFAULT"
__nv_reservedSMEM_offset_0_alias:
	.zero		0
	.zero		64


//--------------------- .nv.shared._Z14multiplicationP9SLargeNumS0_S0_ --------------------------
	.section	.nv.shared._Z14multiplicationP9SLargeNumS0_S0_,"aw",@nobits
	.sectionflags	@""
.nv.shared._Z14multiplicationP9SLargeNumS0_S0_:
	.zero		1334


//--------------------- .nv.constant0._Z17cuda_Carry_UpdateP9SLargeNum --------------------------
	.section	.nv.constant0._Z17cuda_Carry_UpdateP9SLargeNum,"a",@progbits
	.sectionflags	@""
	.align	4
.nv.constant0._Z17cuda_Carry_UpdateP9SLargeNum:
	.zero		904


//--------------------- .nv.constant0._Z14multiplicationP9SLargeNumS0_S0_ --------------------------
	.section	.nv.constant0._Z14multiplicationP9SLargeNumS0_S0_,"a",@progbits
	.sectionflags	@""
	.align	4
.nv.constant0._Z14multiplicationP9SLargeNumS0_S0_:
	.zero		920


//--------------------- SYMBOLS --------------------------

	.type		.nv.reservedSmem.offset0,@object
	.size		.nv.reservedSmem.offset0,0x4
	.type		.nv.reservedSmem.cap,@object
	.size		.nv.reservedSmem.cap,0x4
